	.target	sm_100a

	.elftype	@"ET_EXEC"


//--------------------- .note.nv.tkinfo           --------------------------
	.section	.note.nv.tkinfo,"",@"SHT_NOTE"
	.sectionflags	@"SHF_NOTE_NV_TKINFO"
	.tkinfo
        /*0018*/ 	.word	0x00000002
        /*0030*/ 	.string	""
        /*0030*/ 	.string	"ptxas"
        /*0030*/ 	.string	"Cuda compilation tools, release 13.0, V13.0.88"
        /*0030*/ 	.string	"Build cuda_13.0.r13.0/compiler.36424714_0"
        /*0030*/ 	.string	"-arch sm_100a -m 64 "



//--------------------- .note.nv.cuinfo           --------------------------
	.section	.note.nv.cuinfo,"",@"SHT_NOTE"
	.sectionflags	@"SHF_NOTE_NV_CUINFO"
        /*0018*/ 	.short	0x0002
        /*001a*/ 	.short	0x0064
        /*001c*/ 	.short	0x0082
	.zero		2


//--------------------- .nv.info                  --------------------------
	.section	.nv.info,"",@"SHT_CUDA_INFO"
	.align	4


	//----- nvinfo : EIATTR_REGCOUNT
	.align		4
        /*0000*/ 	.byte	0x04, 0x2f
        /*0002*/ 	.short	(.L_19 - .L_18)
	.align		4
.L_18:
        /*0004*/ 	.word	index@(_ZN7cutlass13device_kernelINS_4gemm6kernel13GemmUniversalIN4cute5tupleIJiiiiEEENS1_10collective13CollectiveMmaINS1_35MainloopSm100TmaUmmaWarpSpecializedILi21ELi2ELi4ENS5_IJNS4_1CILi2EEENSA_ILi1EEESC_EEEEENS5_IJNSA_ILi64EEENSA_ILi224EEENSA_ILi32EEEEEEaNS5_IJlSC_lEEEaSJ_NS4_8TiledMMAINS4_8MMA_AtomIJNS4_15SM100_MMA_S8_SSIaaiLi64ELi224ELNS4_4UMMA5MajorE0ELSO_0ELNSN_8SaturateE0EEEEEENS4_6LayoutINS5_IJSC_SC_SC_EEENS5_IJNSA_ILi0EEESU_SU_EEEEENS5_IJNS4_10UnderscoreESX_SX_EEEEENS4_13SM90_TMA_LOADENS4_14ComposedLayoutINS4_7SwizzleILi1ELi4ELi3EEENS4_18smem_ptr_flag_bitsILi8EEENSS_INS5_IJNSA_ILi8EEESH_EEENS5_IJSH_SC_EEEEEEEvNS4_8identityENS4_23SM90_TMA_LOAD_MULTICASTES1A_vS1B_EENS_8epilogue10collective18CollectiveEpilogueINS1E_23Sm100TmaWarpSpecializedILi1ELi1ELi112ELb0ELb0EEEJSI_NS5_IJNSS_ISF_SC_EENSS_ISG_SC_EEEEEaSJ_aSJ_NS1E_6fusion15FusionCallbacksIS1I_NS1M_17LinearCombinationIaiaiLNS_15FloatRoundStyleE2EEESI_S1L_JEEENS4_5SM1004TMEM4LOAD26SM100_TMEM_LOAD_16dp32b16xES10_S1A_NS4_39AutoVectorizingCopyWithAssumedAlignmentILi128EEENS4_14SM90_TMA_STOREES1A_S1X_S1X_EEEvvEEEEvNT_6ParamsE)
        /*0008*/ 	.word	0x000000fe


	//----- nvinfo : EIATTR_FRAME_SIZE
	.align		4
.L_19:
        /*000c*/ 	.byte	0x04, 0x11
        /*000e*/ 	.short	(.L_21 - .L_20)
	.align		4
.L_20:
        /*0010*/ 	.word	index@($__internal_2_$__cuda_sm10x_tcgen05_guardrail_trap_unallocated_columns_being_dealloced)
        /*0014*/ 	.word	0x00000000


	//----- nvinfo : EIATTR_FRAME_SIZE
	.align		4
.L_21:
        /*0018*/ 	.byte	0x04, 0x11
        /*001a*/ 	.short	(.L_23 - .L_22)
	.align		4
.L_22:
        /*001c*/ 	.word	index@($__internal_1_$__cuda_sm10x_tcgen05_guardrail_trap_phase_invalid_during_alloc)
        /*0020*/ 	.word	0x00000000


	//----- nvinfo : EIATTR_FRAME_SIZE
	.align		4
.L_23:
        /*0024*/ 	.byte	0x04, 0x11
        /*0026*/ 	.short	(.L_25 - .L_24)
	.align		4
.L_24:
        /*0028*/ 	.word	index@($__internal_0_$__cuda_sm10x_tcgen05_guardrail_trap_col_being_dealloced_not_returned_by_alloc)
        /*002c*/ 	.word	0x00000000


	//----- nvinfo : EIATTR_FRAME_SIZE
	.align		4
.L_25:
        /*0030*/ 	.byte	0x04, 0x11
        /*0032*/ 	.short	(.L_27 - .L_26)
	.align		4
.L_26:
        /*0034*/ 	.word	index@(_ZN7cutlass13device_kernelINS_4gemm6kernel13GemmUniversalIN4cute5tupleIJiiiiEEENS1_10collective13CollectiveMmaINS1_35MainloopSm100TmaUmmaWarpSpecializedILi21ELi2ELi4ENS5_IJNS4_1CILi2EEENSA_ILi1EEESC_EEEEENS5_IJNSA_ILi64EEENSA_ILi224EEENSA_ILi32EEEEEEaNS5_IJlSC_lEEEaSJ_NS4_8TiledMMAINS4_8MMA_AtomIJNS4_15SM100_MMA_S8_SSIaaiLi64ELi224ELNS4_4UMMA5MajorE0ELSO_0ELNSN_8SaturateE0EEEEEENS4_6LayoutINS5_IJSC_SC_SC_EEENS5_IJNSA_ILi0EEESU_SU_EEEEENS5_IJNS4_10UnderscoreESX_SX_EEEEENS4_13SM90_TMA_LOADENS4_14ComposedLayoutINS4_7SwizzleILi1ELi4ELi3EEENS4_18smem_ptr_flag_bitsILi8EEENSS_INS5_IJNSA_ILi8EEESH_EEENS5_IJSH_SC_EEEEEEEvNS4_8identityENS4_23SM90_TMA_LOAD_MULTICASTES1A_vS1B_EENS_8epilogue10collective18CollectiveEpilogueINS1E_23Sm100TmaWarpSpecializedILi1ELi1ELi112ELb0ELb0EEEJSI_NS5_IJNSS_ISF_SC_EENSS_ISG_SC_EEEEEaSJ_aSJ_NS1E_6fusion15FusionCallbacksIS1I_NS1M_17LinearCombinationIaiaiLNS_15FloatRoundStyleE2EEESI_S1L_JEEENS4_5SM1004TMEM4LOAD26SM100_TMEM_LOAD_16dp32b16xES10_S1A_NS4_39AutoVectorizingCopyWithAssumedAlignmentILi128EEENS4_14SM90_TMA_STOREES1A_S1X_S1X_EEEvvEEEEvNT_6ParamsE)
        /*0038*/ 	.word	0x00000000


	//----- nvinfo : EIATTR_MIN_STACK_SIZE
	.align		4
.L_27:
        /*003c*/ 	.byte	0x04, 0x12
        /*003e*/ 	.short	(.L_29 - .L_28)
	.align		4
.L_28:
        /*0040*/ 	.word	index@(_ZN7cutlass13device_kernelINS_4gemm6kernel13GemmUniversalIN4cute5tupleIJiiiiEEENS1_10collective13CollectiveMmaINS1_35MainloopSm100TmaUmmaWarpSpecializedILi21ELi2ELi4ENS5_IJNS4_1CILi2EEENSA_ILi1EEESC_EEEEENS5_IJNSA_ILi64EEENSA_ILi224EEENSA_ILi32EEEEEEaNS5_IJlSC_lEEEaSJ_NS4_8TiledMMAINS4_8MMA_AtomIJNS4_15SM100_MMA_S8_SSIaaiLi64ELi224ELNS4_4UMMA5MajorE0ELSO_0ELNSN_8SaturateE0EEEEEENS4_6LayoutINS5_IJSC_SC_SC_EEENS5_IJNSA_ILi0EEESU_SU_EEEEENS5_IJNS4_10UnderscoreESX_SX_EEEEENS4_13SM90_TMA_LOADENS4_14ComposedLayoutINS4_7SwizzleILi1ELi4ELi3EEENS4_18smem_ptr_flag_bitsILi8EEENSS_INS5_IJNSA_ILi8EEESH_EEENS5_IJSH_SC_EEEEEEEvNS4_8identityENS4_23SM90_TMA_LOAD_MULTICASTES1A_vS1B_EENS_8epilogue10collective18CollectiveEpilogueINS1E_23Sm100TmaWarpSpecializedILi1ELi1ELi112ELb0ELb0EEEJSI_NS5_IJNSS_ISF_SC_EENSS_ISG_SC_EEEEEaSJ_aSJ_NS1E_6fusion15FusionCallbacksIS1I_NS1M_17LinearCombinationIaiaiLNS_15FloatRoundStyleE2EEESI_S1L_JEEENS4_5SM1004TMEM4LOAD26SM100_TMEM_LOAD_16dp32b16xES10_S1A_NS4_39AutoVectorizingCopyWithAssumedAlignmentILi128EEENS4_14SM90_TMA_STOREES1A_S1X_S1X_EEEvvEEEEvNT_6ParamsE)
        /*0044*/ 	.word	0x00000000
.L_29:


//--------------------- .nv.compat                --------------------------
	.section	.nv.compat,"",@"SHT_CUDA_COMPAT_INFO"
	.align	4
        /*0000*/ 	.byte	0x02, 0x09, 0x01, 0x00, 0x02, 0x02, 0x03, 0x00, 0x02, 0x05, 0x06, 0x00, 0x03, 0x07, 0x01, 0x01
        /*0010*/ 	.byte	0x02, 0x03, 0x01, 0x00, 0x02, 0x06, 0x01, 0x00, 0x04, 0x0b, 0x08, 0x00, 0x01, 0x00, 0x00, 0x00
        /*0020*/ 	.byte	0x00, 0x00, 0x00, 0x00


//--------------------- .nv.info._ZN7cutlass13device_kernelINS_4gemm6kernel13GemmUniversalIN4cute5tupleIJiiiiEEENS1_10collective13CollectiveMmaINS1_35MainloopSm100TmaUmmaWarpSpecializedILi21ELi2ELi4ENS5_IJNS4_1CILi2EEENSA_ILi1EEESC_EEEEENS5_IJNSA_ILi64EEENSA_ILi224EEENSA_ILi32EEEEEEaNS5_IJlSC_lEEEaSJ_NS4_8TiledMMAINS4_8MMA_AtomIJNS4_15SM100_MMA_S8_SSIaaiLi64ELi224ELNS4_4UMMA5MajorE0ELSO_0ELNSN_8SaturateE0EEEEEENS4_6LayoutINS5_IJSC_SC_SC_EEENS5_IJNSA_ILi0EEESU_SU_EEEEENS5_IJNS4_10UnderscoreESX_SX_EEEEENS4_13SM90_TMA_LOADENS4_14ComposedLayoutINS4_7SwizzleILi1ELi4ELi3EEENS4_18smem_ptr_flag_bitsILi8EEENSS_INS5_IJNSA_ILi8EEESH_EEENS5_IJSH_SC_EEEEEEEvNS4_8identityENS4_23SM90_TMA_LOAD_MULTICASTES1A_vS1B_EENS_8epilogue10collective18CollectiveEpilogueINS1E_23Sm100TmaWarpSpecializedILi1ELi1ELi112ELb0ELb0EEEJSI_NS5_IJNSS_ISF_SC_EENSS_ISG_SC_EEEEEaSJ_aSJ_NS1E_6fusion15FusionCallbacksIS1I_NS1M_17LinearCombinationIaiaiLNS_15FloatRoundStyleE2EEESI_S1L_JEEENS4_5SM1004TMEM4LOAD26SM100_TMEM_LOAD_16dp32b16xES10_S1A_NS4_39AutoVectorizingCopyWithAssumedAlignmentILi128EEENS4_14SM90_TMA_STOREES1A_S1X_S1X_EEEvvEEEEvNT_6ParamsE --------------------------
	.section	.nv.info._ZN7cutlass13device_kernelINS_4gemm6kernel13GemmUniversalIN4cute5tupleIJiiiiEEENS1_10collective13CollectiveMmaINS1_35MainloopSm100TmaUmmaWarpSpecializedILi21ELi2ELi4ENS5_IJNS4_1CILi2EEENSA_ILi1EEESC_EEEEENS5_IJNSA_ILi64EEENSA_ILi224EEENSA_ILi32EEEEEEaNS5_IJlSC_lEEEaSJ_NS4_8TiledMMAINS4_8MMA_AtomIJNS4_15SM100_MMA_S8_SSIaaiLi64ELi224ELNS4_4UMMA5MajorE0ELSO_0ELNSN_8SaturateE0EEEEEENS4_6LayoutINS5_IJSC_SC_SC_EEENS5_IJNSA_ILi0EEESU_SU_EEEEENS5_IJNS4_10UnderscoreESX_SX_EEEEENS4_13SM90_TMA_LOADENS4_14ComposedLayoutINS4_7SwizzleILi1ELi4ELi3EEENS4_18smem_ptr_flag_bitsILi8EEENSS_INS5_IJNSA_ILi8EEESH_EEENS5_IJSH_SC_EEEEEEEvNS4_8identityENS4_23SM90_TMA_LOAD_MULTICASTES1A_vS1B_EENS_8epilogue10collective18CollectiveEpilogueINS1E_23Sm100TmaWarpSpecializedILi1ELi1ELi112ELb0ELb0EEEJSI_NS5_IJNSS_ISF_SC_EENSS_ISG_SC_EEEEEaSJ_aSJ_NS1E_6fusion15FusionCallbacksIS1I_NS1M_17LinearCombinationIaiaiLNS_15FloatRoundStyleE2EEESI_S1L_JEEENS4_5SM1004TMEM4LOAD26SM100_TMEM_LOAD_16dp32b16xES10_S1A_NS4_39AutoVectorizingCopyWithAssumedAlignmentILi128EEENS4_14SM90_TMA_STOREES1A_S1X_S1X_EEEvvEEEEvNT_6ParamsE,"",@"SHT_CUDA_INFO"
	.sectionflags	@""
	.align	4


	//----- nvinfo : EIATTR_CUDA_API_VERSION
	.align		4
        /*0000*/ 	.byte	0x04, 0x37
        /*0002*/ 	.short	(.L_31 - .L_30)
.L_30:
        /*0004*/ 	.word	0x00000082


	//----- nvinfo : EIATTR_KPARAM_INFO
	.align		4
.L_31:
        /*0008*/ 	.byte	0x04, 0x17
        /*000a*/ 	.short	(.L_33 - .L_32)
.L_32:
        /*000c*/ 	.word	0x00000000
        /*0010*/ 	.short	0x0000
        /*0012*/ 	.short	0x0000
        /*0014*/ 	.byte	0x00, 0xf0, 0x01, 0x20


	//----- nvinfo : EIATTR_AT_ENTRY_FRAGMENTS
	.align		4
.L_33:
        /*0018*/ 	.byte	0x04, 0x4f
        /*001a*/ 	.short	(.L_35 - .L_34)


	//   ....[0]....
.L_34:
        /*001c*/ 	.word	0x00000006


	//----- nvinfo : EIATTR_RESERVED_SMEM_USED
	.align		4
.L_35:
        /*0020*/ 	.byte	0x01, 0x41
	.zero		2


	//----- nvinfo : EIATTR_SPARSE_MMA_MASK
	.align		4
        /*0024*/ 	.byte	0x03, 0x50
        /*0026*/ 	.short	0x0000


	//----- nvinfo : EIATTR_TCGEN05_1CTA_USED
	.align		4
        /*0028*/ 	.byte	0x01, 0x51
	.zero		2


	//----- nvinfo : EIATTR_MAXREG_COUNT
	.align		4
        /*002c*/ 	.byte	0x03, 0x1b
        /*002e*/ 	.short	0x00ff


	//----- nvinfo : EIATTR_NUM_BARRIERS
	.align		4
        /*0030*/ 	.byte	0x02, 0x4c
        /*0032*/ 	.byte	0x07
	.zero		1


	//----- nvinfo : EIATTR_EXTERNS
	.align		4
        /*0034*/ 	.byte	0x04, 0x0f
        /*0036*/ 	.short	(.L_37 - .L_36)


	//   ....[0]....
	.align		4
.L_36:
        /*0038*/ 	.word	index@(__assertfail)


	//----- nvinfo : EIATTR_MERCURY_ISA_VERSION
	.align		4
.L_37:
        /*003c*/ 	.byte	0x03, 0x5f
        /*003e*/ 	.short	0x0101


	//----- nvinfo : EIATTR_INT_WARP_WIDE_INSTR_OFFSETS
	.align		4
        /*0040*/ 	.byte	0x04, 0x31
        /*0042*/ 	.short	(.L_39 - .L_38)


	//   ....[0]....
.L_38:
        /*0044*/ 	.word	0x00004690


	//   ....[1]....
        /*0048*/ 	.word	0x000046b0


	//   ....[2]....
        /*004c*/ 	.word	0x000046e0


	//   ....[3]....
        /*0050*/ 	.word	0x000052c0


	//   ....[4]....
        /*0054*/ 	.word	0x000052d0


	//   ....[5]....
        /*0058*/ 	.word	0x000054c0


	//   ....[6]....
        /*005c*/ 	.word	0x000054e0


	//   ....[7]....
        /*0060*/ 	.word	0x00005500


	//   ....[8]....
        /*0064*/ 	.word	0x00005520


	//   ....[9]....
        /*0068*/ 	.word	0x000055c0


	//   ....[10]....
        /*006c*/ 	.word	0x000055e0


	//----- nvinfo : EIATTR_COOP_GROUP_MASK_REGIDS
	.align		4
.L_39:
        /*0070*/ 	.byte	0x04, 0x29
        /*0072*/ 	.short	(.L_41 - .L_40)


	//   ....[0]....
.L_40:
        /*0074*/ 	.word	0xffffffff


	//   ....[1]....
        /*0078*/ 	.word	0xffffffff


	//   ....[2]....
        /*007c*/ 	.word	0xffffffff


	//   ....[3]....
        /*0080*/ 	.word	0xffffffff


	//   ....[4]....
        /*0084*/ 	.word	0xffffffff


	//   ....[5]....
        /*0088*/ 	.word	0xffffffff


	//   ....[6]....
        /*008c*/ 	.word	0xffffffff


	//   ....[7]....
        /*0090*/ 	.word	0xffffffff


	//   ....[8]....
        /*0094*/ 	.word	0xffffffff


	//   ....[9]....
        /*0098*/ 	.word	0xffffffff


	//   ....[10]....
        /*009c*/ 	.word	0xffffffff


	//   ....[11]....
        /*00a0*/ 	.word	0xffffffff


	//   ....[12]....
        /*00a4*/ 	.word	0xffffffff


	//   ....[13]....
        /*00a8*/ 	.word	0xffffffff


	//----- nvinfo : EIATTR_COOP_GROUP_INSTR_OFFSETS
	.align		4
.L_41:
        /*00ac*/ 	.byte	0x04, 0x28
        /*00ae*/ 	.short	(.L_43 - .L_42)


	//   ....[0]....
.L_42:
        /*00b0*/ 	.word	0x00000080


	//   ....[1]....
        /*00b4*/ 	.word	0x000004e0


	//   ....[2]....
        /*00b8*/ 	.word	0x000008c0


	//   ....[3]....
        /*00bc*/ 	.word	0x00000a00


	//   ....[4]....
        /*00c0*/ 	.word	0x00000b00


	//   ....[5]....
        /*00c4*/ 	.word	0x00000c70


	//   ....[6]....
        /*00c8*/ 	.word	0x00000e10


	//   ....[7]....
        /*00cc*/ 	.word	0x00000fd0


	//   ....[8]....
        /*00d0*/ 	.word	0x000021b0


	//   ....[9]....
        /*00d4*/ 	.word	0x000039e0


	//   ....[10]....
        /*00d8*/ 	.word	0x00003bf0


	//   ....[11]....
        /*00dc*/ 	.word	0x00003c20


	//   ....[12]....
        /*00e0*/ 	.word	0x00004570


	//   ....[13]....
        /*00e4*/ 	.word	0x000047a0


	//----- nvinfo : EIATTR_VRC_CTA_INIT_COUNT
	.align		4
.L_43:
        /*00e8*/ 	.byte	0x02, 0x4a
        /*00ea*/ 	.byte	0x80
	.zero		1


	//----- nvinfo : EIATTR_SYSCALL_OFFSETS
	.align		4
        /*00ec*/ 	.byte	0x04, 0x46
        /*00ee*/ 	.short	(.L_45 - .L_44)


	//   ....[0]....
.L_44:
        /*00f0*/ 	.word	0x00005fb0


	//   ....[1]....
        /*00f4*/ 	.word	0x000060e0


	//   ....[2]....
        /*00f8*/ 	.word	0x00006a90


	//   ....[3]....
        /*00fc*/ 	.word	0x00006c10


	//   ....[4]....
        /*0100*/ 	.word	0x00006d90


	//   ....[5]....
        /*0104*/ 	.word	0x00006f10


	//   ....[6]....
        /*0108*/ 	.word	0x00007090


	//   ....[7]....
        /*010c*/ 	.word	0x00007210


	//   ....[8]....
        /*0110*/ 	.word	0x00007390


	//----- nvinfo : EIATTR_MBARRIER_INSTR_OFFSETS
	.align		4
.L_45:
        /*0114*/ 	.byte	0x04, 0x39
        /*0116*/ 	.short	(.L_47 - .L_46)


	//   ....[0]....
.L_46:
        /*0118*/ 	.word	0x00000600
        /*011c*/ 	.word	0x000000ff
        /*0120*/ 	.word	0x00000000
        /*0124*/ 	.short	0x0100
        /*0126*/ 	.byte	0x04
	.zero		1


	//   ....[1]....
        /*0128*/ 	.word	0x00000610
        /*012c*/ 	.word	0x000000ff
        /*0130*/ 	.word	0x000000a8
        /*0134*/ 	.short	0x0100
        /*0136*/ 	.byte	0x04
	.zero		1


	//   ....[2]....
        /*0138*/ 	.word	0x00000620
        /*013c*/ 	.word	0x000000ff
        /*0140*/ 	.word	0x00000008
        /*0144*/ 	.short	0x0100
        /*0146*/ 	.byte	0x04
	.zero		1


	//   ....[3]....
        /*0148*/ 	.word	0x00000630
        /*014c*/ 	.word	0x000000ff
        /*0150*/ 	.word	0x000000b0
        /*0154*/ 	.short	0x0100
        /*0156*/ 	.byte	0x04
	.zero		1


	//   ....[4]....
        /*0158*/ 	.word	0x00000640
        /*015c*/ 	.word	0x000000ff
        /*0160*/ 	.word	0x00000010
        /*0164*/ 	.short	0x0100
        /*0166*/ 	.byte	0x04
	.zero		1


	//   ....[5]....
        /*0168*/ 	.word	0x00000650
        /*016c*/ 	.word	0x000000ff
        /*0170*/ 	.word	0x000000b8
        /*0174*/ 	.short	0x0100
        /*0176*/ 	.byte	0x04
	.zero		1


	//   ....[6]....
        /*0178*/ 	.word	0x00000660
        /*017c*/ 	.word	0x000000ff
        /*0180*/ 	.word	0x00000018
        /*0184*/ 	.short	0x0100
        /*0186*/ 	.byte	0x04
	.zero		1


	//   ....[7]....
        /*0188*/ 	.word	0x00000670
        /*018c*/ 	.word	0x000000ff
        /*0190*/ 	.word	0x000000c0
        /*0194*/ 	.short	0x0100
        /*0196*/ 	.byte	0x04
	.zero		1


	//   ....[8]....
        /*0198*/ 	.word	0x00000680
        /*019c*/ 	.word	0x000000ff
        /*01a0*/ 	.word	0x00000020
        /*01a4*/ 	.short	0x0100
        /*01a6*/ 	.byte	0x04
	.zero		1


	//   ....[9]....
        /*01a8*/ 	.word	0x00000690
        /*01ac*/ 	.word	0x000000ff
        /*01b0*/ 	.word	0x000000c8
        /*01b4*/ 	.short	0x0100
        /*01b6*/ 	.byte	0x04
	.zero		1


	//   ....[10]....
        /*01b8*/ 	.word	0x000006a0
        /*01bc*/ 	.word	0x000000ff
        /*01c0*/ 	.word	0x00000028
        /*01c4*/ 	.short	0x0100
        /*01c6*/ 	.byte	0x04
	.zero		1


	//   ....[11]....
        /*01c8*/ 	.word	0x000006b0
        /*01cc*/ 	.word	0x000000ff
        /*01d0*/ 	.word	0x000000d0
        /*01d4*/ 	.short	0x0100
        /*01d6*/ 	.byte	0x04
	.zero		1


	//   ....[12]....
        /*01d8*/ 	.word	0x000006c0
        /*01dc*/ 	.word	0x000000ff
        /*01e0*/ 	.word	0x00000030
        /*01e4*/ 	.short	0x0100
        /*01e6*/ 	.byte	0x04
	.zero		1


	//   ....[13]....
        /*01e8*/ 	.word	0x000006d0
        /*01ec*/ 	.word	0x000000ff
        /*01f0*/ 	.word	0x000000d8
        /*01f4*/ 	.short	0x0100
        /*01f6*/ 	.byte	0x04
	.zero		1


	//   ....[14]....
        /*01f8*/ 	.word	0x000006e0
        /*01fc*/ 	.word	0x000000ff
        /*0200*/ 	.word	0x00000038
        /*0204*/ 	.short	0x0100
        /*0206*/ 	.byte	0x04
	.zero		1


	//   ....[15]....
        /*0208*/ 	.word	0x000006f0
        /*020c*/ 	.word	0x000000ff
        /*0210*/ 	.word	0x000000e0
        /*0214*/ 	.short	0x0100
        /*0216*/ 	.byte	0x04
	.zero		1


	//   ....[16]....
        /*0218*/ 	.word	0x00000700
        /*021c*/ 	.word	0x000000ff
        /*0220*/ 	.word	0x00000040
        /*0224*/ 	.short	0x0100
        /*0226*/ 	.byte	0x04
	.zero		1


	//   ....[17]....
        /*0228*/ 	.word	0x00000710
        /*022c*/ 	.word	0x000000ff
        /*0230*/ 	.word	0x000000e8
        /*0234*/ 	.short	0x0100
        /*0236*/ 	.byte	0x04
	.zero		1


	//   ....[18]....
        /*0238*/ 	.word	0x00000720
        /*023c*/ 	.word	0x000000ff
        /*0240*/ 	.word	0x00000048
        /*0244*/ 	.short	0x0100
        /*0246*/ 	.byte	0x04
	.zero		1


	//   ....[19]....
        /*0248*/ 	.word	0x00000730
        /*024c*/ 	.word	0x000000ff
        /*0250*/ 	.word	0x000000f0
        /*0254*/ 	.short	0x0100
        /*0256*/ 	.byte	0x04
	.zero		1


	//   ....[20]....
        /*0258*/ 	.word	0x00000740
        /*025c*/ 	.word	0x000000ff
        /*0260*/ 	.word	0x00000050
        /*0264*/ 	.short	0x0100
        /*0266*/ 	.byte	0x04
	.zero		1


	//   ....[21]....
        /*0268*/ 	.word	0x00000750
        /*026c*/ 	.word	0x000000ff
        /*0270*/ 	.word	0x000000f8
        /*0274*/ 	.short	0x0100
        /*0276*/ 	.byte	0x04
	.zero		1


	//   ....[22]....
        /*0278*/ 	.word	0x00000760
        /*027c*/ 	.word	0x000000ff
        /*0280*/ 	.word	0x00000058
        /*0284*/ 	.short	0x0100
        /*0286*/ 	.byte	0x04
	.zero		1


	//   ....[23]....
        /*0288*/ 	.word	0x00000770
        /*028c*/ 	.word	0x000000ff
        /*0290*/ 	.word	0x00000100
        /*0294*/ 	.short	0x0100
        /*0296*/ 	.byte	0x04
	.zero		1


	//   ....[24]....
        /*0298*/ 	.word	0x00000780
        /*029c*/ 	.word	0x000000ff
        /*02a0*/ 	.word	0x00000060
        /*02a4*/ 	.short	0x0100
        /*02a6*/ 	.byte	0x04
	.zero		1


	//   ....[25]....
        /*02a8*/ 	.word	0x00000790
        /*02ac*/ 	.word	0x000000ff
        /*02b0*/ 	.word	0x00000108
        /*02b4*/ 	.short	0x0100
        /*02b6*/ 	.byte	0x04
	.zero		1


	//   ....[26]....
        /*02b8*/ 	.word	0x000007a0
        /*02bc*/ 	.word	0x000000ff
        /*02c0*/ 	.word	0x00000068
        /*02c4*/ 	.short	0x0100
        /*02c6*/ 	.byte	0x04
	.zero		1


	//   ....[27]....
        /*02c8*/ 	.word	0x000007b0
        /*02cc*/ 	.word	0x000000ff
        /*02d0*/ 	.word	0x00000110
        /*02d4*/ 	.short	0x0100
        /*02d6*/ 	.byte	0x04
	.zero		1


	//   ....[28]....
        /*02d8*/ 	.word	0x000007c0
        /*02dc*/ 	.word	0x000000ff
        /*02e0*/ 	.word	0x00000070
        /*02e4*/ 	.short	0x0100
        /*02e6*/ 	.byte	0x04
	.zero		1


	//   ....[29]....
        /*02e8*/ 	.word	0x000007d0
        /*02ec*/ 	.word	0x000000ff
        /*02f0*/ 	.word	0x00000118
        /*02f4*/ 	.short	0x0100
        /*02f6*/ 	.byte	0x04
	.zero		1


	//   ....[30]....
        /*02f8*/ 	.word	0x000007e0
        /*02fc*/ 	.word	0x000000ff
        /*0300*/ 	.word	0x00000078
        /*0304*/ 	.short	0x0100
        /*0306*/ 	.byte	0x04
	.zero		1


	//   ....[31]....
        /*0308*/ 	.word	0x000007f0
        /*030c*/ 	.word	0x000000ff
        /*0310*/ 	.word	0x00000120
        /*0314*/ 	.short	0x0100
        /*0316*/ 	.byte	0x04
	.zero		1


	//   ....[32]....
        /*0318*/ 	.word	0x00000800
        /*031c*/ 	.word	0x000000ff
        /*0320*/ 	.word	0x00000080
        /*0324*/ 	.short	0x0100
        /*0326*/ 	.byte	0x04
	.zero		1


	//   ....[33]....
        /*0328*/ 	.word	0x00000810
        /*032c*/ 	.word	0x000000ff
        /*0330*/ 	.word	0x00000128
        /*0334*/ 	.short	0x0100
        /*0336*/ 	.byte	0x04
	.zero		1


	//   ....[34]....
        /*0338*/ 	.word	0x00000820
        /*033c*/ 	.word	0x000000ff
        /*0340*/ 	.word	0x00000088
        /*0344*/ 	.short	0x0100
        /*0346*/ 	.byte	0x04
	.zero		1


	//   ....[35]....
        /*0348*/ 	.word	0x00000830
        /*034c*/ 	.word	0x000000ff
        /*0350*/ 	.word	0x00000130
        /*0354*/ 	.short	0x0100
        /*0356*/ 	.byte	0x04
	.zero		1


	//   ....[36]....
        /*0358*/ 	.word	0x00000840
        /*035c*/ 	.word	0x000000ff
        /*0360*/ 	.word	0x00000090
        /*0364*/ 	.short	0x0100
        /*0366*/ 	.byte	0x04
	.zero		1


	//   ....[37]....
        /*0368*/ 	.word	0x00000850
        /*036c*/ 	.word	0x000000ff
        /*0370*/ 	.word	0x00000138
        /*0374*/ 	.short	0x0100
        /*0376*/ 	.byte	0x04
	.zero		1


	//   ....[38]....
        /*0378*/ 	.word	0x00000860
        /*037c*/ 	.word	0x000000ff
        /*0380*/ 	.word	0x00000098
        /*0384*/ 	.short	0x0100
        /*0386*/ 	.byte	0x04
	.zero		1


	//   ....[39]....
        /*0388*/ 	.word	0x00000870
        /*038c*/ 	.word	0x000000ff
        /*0390*/ 	.word	0x00000140
        /*0394*/ 	.short	0x0100
        /*0396*/ 	.byte	0x04
	.zero		1


	//   ....[40]....
        /*0398*/ 	.word	0x00000880
        /*039c*/ 	.word	0x000000ff
        /*03a0*/ 	.word	0x000000a0
        /*03a4*/ 	.short	0x0100
        /*03a6*/ 	.byte	0x04
	.zero		1


	//   ....[41]....
        /*03a8*/ 	.word	0x00000890
        /*03ac*/ 	.word	0x000000ff
        /*03b0*/ 	.word	0x00000148
        /*03b4*/ 	.short	0x0100
        /*03b6*/ 	.byte	0x04
	.zero		1


	//   ....[42]....
        /*03b8*/ 	.word	0x000009d0
        /*03bc*/ 	.word	0x000000ff
        /*03c0*/ 	.word	0x00000150
        /*03c4*/ 	.short	0x0100
        /*03c6*/ 	.byte	0x04
	.zero		1


	//   ....[43]....
        /*03c8*/ 	.word	0x000009e0
        /*03cc*/ 	.word	0x000000ff
        /*03d0*/ 	.word	0x00000158
        /*03d4*/ 	.short	0x0100
        /*03d6*/ 	.byte	0x04
	.zero		1


	//   ....[44]....
        /*03d8*/ 	.word	0x00000ad0
        /*03dc*/ 	.word	0x000000ff
        /*03e0*/ 	.word	0x00000160
        /*03e4*/ 	.short	0x0100
        /*03e6*/ 	.byte	0x06
	.zero		1


	//   ....[45]....
        /*03e8*/ 	.word	0x00000ae0
        /*03ec*/ 	.word	0x000000ff
        /*03f0*/ 	.word	0x00000168
        /*03f4*/ 	.short	0x0100
        /*03f6*/ 	.byte	0x06
	.zero		1


	//   ....[46]....
        /*03f8*/ 	.word	0x00000c20
        /*03fc*/ 	.word	0x000000ff
        /*0400*/ 	.word	0x00000170
        /*0404*/ 	.short	0x0100
        /*0406*/ 	.byte	0x06
	.zero		1


	//   ....[47]....
        /*0408*/ 	.word	0x00000c30
        /*040c*/ 	.word	0x000000ff
        /*0410*/ 	.word	0x00000180
        /*0414*/ 	.short	0x0100
        /*0416*/ 	.byte	0x06
	.zero		1


	//   ....[48]....
        /*0418*/ 	.word	0x00000c40
        /*041c*/ 	.word	0x000000ff
        /*0420*/ 	.word	0x00000178
        /*0424*/ 	.short	0x0100
        /*0426*/ 	.byte	0x06
	.zero		1


	//   ....[49]....
        /*0428*/ 	.word	0x00000c50
        /*042c*/ 	.word	0x000000ff
        /*0430*/ 	.word	0x00000188
        /*0434*/ 	.short	0x0100
        /*0436*/ 	.byte	0x06
	.zero		1


	//   ....[50]....
        /*0438*/ 	.word	0x00000d80
        /*043c*/ 	.word	0x000000ff
        /*0440*/ 	.word	0x00000190
        /*0444*/ 	.short	0x0100
        /*0446*/ 	.byte	0x04
	.zero		1


	//   ....[51]....
        /*0448*/ 	.word	0x00000d90
        /*044c*/ 	.word	0x000000ff
        /*0450*/ 	.word	0x000001b0
        /*0454*/ 	.short	0x0100
        /*0456*/ 	.byte	0x04
	.zero		1


	//   ....[52]....
        /*0458*/ 	.word	0x00000da0
        /*045c*/ 	.word	0x000000ff
        /*0460*/ 	.word	0x00000198
        /*0464*/ 	.short	0x0100
        /*0466*/ 	.byte	0x04
	.zero		1


	//   ....[53]....
        /*0468*/ 	.word	0x00000db0
        /*046c*/ 	.word	0x000000ff
        /*0470*/ 	.word	0x000001b8
        /*0474*/ 	.short	0x0100
        /*0476*/ 	.byte	0x04
	.zero		1


	//   ....[54]....
        /*0478*/ 	.word	0x00000dc0
        /*047c*/ 	.word	0x000000ff
        /*0480*/ 	.word	0x000001a0
        /*0484*/ 	.short	0x0100
        /*0486*/ 	.byte	0x04
	.zero		1


	//   ....[55]....
        /*0488*/ 	.word	0x00000dd0
        /*048c*/ 	.word	0x000000ff
        /*0490*/ 	.word	0x000001c0
        /*0494*/ 	.short	0x0100
        /*0496*/ 	.byte	0x04
	.zero		1


	//   ....[56]....
        /*0498*/ 	.word	0x00000de0
        /*049c*/ 	.word	0x000000ff
        /*04a0*/ 	.word	0x000001a8
        /*04a4*/ 	.short	0x0100
        /*04a6*/ 	.byte	0x04
	.zero		1


	//   ....[57]....
        /*04a8*/ 	.word	0x00000df0
        /*04ac*/ 	.word	0x000000ff
        /*04b0*/ 	.word	0x000001c8
        /*04b4*/ 	.short	0x0100
        /*04b6*/ 	.byte	0x04
	.zero		1


	//   ....[58]....
        /*04b8*/ 	.word	0x00000ee0
        /*04bc*/ 	.word	0x000000ff
        /*04c0*/ 	.word	0x000001d0
        /*04c4*/ 	.short	0x0100
        /*04c6*/ 	.byte	0x04
	.zero		1


	//   ....[59]....
        /*04c8*/ 	.word	0x00000ef0
        /*04cc*/ 	.word	0x000000ff
        /*04d0*/ 	.word	0x000001e0
        /*04d4*/ 	.short	0x0100
        /*04d6*/ 	.byte	0x04
	.zero		1


	//   ....[60]....
        /*04d8*/ 	.word	0x00000f00
        /*04dc*/ 	.word	0x000000ff
        /*04e0*/ 	.word	0x000001d8
        /*04e4*/ 	.short	0x0100
        /*04e6*/ 	.byte	0x04
	.zero		1


	//   ....[61]....
        /*04e8*/ 	.word	0x00000f10
        /*04ec*/ 	.word	0x000000ff
        /*04f0*/ 	.word	0x000001e8
        /*04f4*/ 	.short	0x0100
        /*04f6*/ 	.byte	0x04
	.zero		1


	//   ....[62]....
        /*04f8*/ 	.word	0x00001a30
        /*04fc*/ 	.word	0x00000003
        /*0500*/ 	.word	0x000001e0
        /*0504*/ 	.short	0x010a
        /*0506*/ 	.byte	0xff
	.zero		1


	//   ....[63]....
        /*0508*/ 	.word	0x00001a60
        /*050c*/ 	.word	0x00000003
        /*0510*/ 	.word	0x000001d0
        /*0514*/ 	.short	0x0101
        /*0516*/ 	.byte	0xff
	.zero		1


	//   ....[64]....
        /*0518*/ 	.word	0x00001b30
        /*051c*/ 	.word	0x000000ff
        /*0520*/ 	.word	0x000000a8
        /*0524*/ 	.short	0x010a
        /*0526*/ 	.byte	0x05
	.zero		1


	//   ....[65]....
        /*0528*/ 	.word	0x00001bb0
        /*052c*/ 	.word	0x000000ff
        /*0530*/ 	.word	0x000000a8
        /*0534*/ 	.short	0x010a
        /*0536*/ 	.byte	0x21
	.zero		1


	//   ....[66]....
        /*0538*/ 	.word	0x00001d40
        /*053c*/ 	.word	0x000000ff
        /*0540*/ 	.word	0x000000a8
        /*0544*/ 	.short	0x010a
        /*0546*/ 	.byte	0x08
	.zero		1


	//   ....[67]....
        /*0548*/ 	.word	0x00001e60
        /*054c*/ 	.word	0x000000ff
        /*0550*/ 	.word	0x00000168
        /*0554*/ 	.short	0x0101
        /*0556*/ 	.byte	0x07
	.zero		1


	//   ....[68]....
        /*0558*/ 	.word	0x00001e80
        /*055c*/ 	.word	0x000000ff
        /*0560*/ 	.word	0x000000a8
        /*0564*/ 	.short	0x010a
        /*0566*/ 	.byte	0x05
	.zero		1


	//   ....[69]....
        /*0568*/ 	.word	0x00001f00
        /*056c*/ 	.word	0x000000ff
        /*0570*/ 	.word	0x000000a8
        /*0574*/ 	.short	0x010a
        /*0576*/ 	.byte	0x11
	.zero		1


	//   ....[70]....
        /*0578*/ 	.word	0x00002090
        /*057c*/ 	.word	0x000000ff
        /*0580*/ 	.word	0x000000a8
        /*0584*/ 	.short	0x010a
        /*0586*/ 	.byte	0x08
	.zero		1


	//   ....[71]....
        /*0588*/ 	.word	0x000021e0
        /*058c*/ 	.word	0x00000003
        /*0590*/ 	.word	0x00000170
        /*0594*/ 	.short	0x010a
        /*0596*/ 	.byte	0xff
	.zero		1


	//   ....[72]....
        /*0598*/ 	.word	0x00002330
        /*059c*/ 	.word	0x00000000
        /*05a0*/ 	.word	0x00000000
        /*05a4*/ 	.short	0x0101
        /*05a6*/ 	.byte	0xff
	.zero		1


	//   ....[73]....
        /*05a8*/ 	.word	0x000028d0
        /*05ac*/ 	.word	0x000000ff
        /*05b0*/ 	.word	0x00000000
        /*05b4*/ 	.short	0x010a
        /*05b6*/ 	.byte	0x04
	.zero		1


	//   ....[74]....
        /*05b8*/ 	.word	0x00002960
        /*05bc*/ 	.word	0x000000ff
        /*05c0*/ 	.word	0x00000000
        /*05c4*/ 	.short	0x010a
        /*05c6*/ 	.byte	0x05
	.zero		1


	//   ....[75]....
        /*05c8*/ 	.word	0x000029f0
        /*05cc*/ 	.word	0x000000ff
        /*05d0*/ 	.word	0x00000000
        /*05d4*/ 	.short	0x010a
        /*05d6*/ 	.byte	0x05
	.zero		1


	//   ....[76]....
        /*05d8*/ 	.word	0x00002a80
        /*05dc*/ 	.word	0x000000ff
        /*05e0*/ 	.word	0x00000000
        /*05e4*/ 	.short	0x010a
        /*05e6*/ 	.byte	0x05
	.zero		1


	//   ....[77]....
        /*05e8*/ 	.word	0x00002b10
        /*05ec*/ 	.word	0x000000ff
        /*05f0*/ 	.word	0x00000000
        /*05f4*/ 	.short	0x010a
        /*05f6*/ 	.byte	0x05
	.zero		1


	//   ....[78]....
        /*05f8*/ 	.word	0x00002ba0
        /*05fc*/ 	.word	0x000000ff
        /*0600*/ 	.word	0x00000000
        /*0604*/ 	.short	0x010a
        /*0606*/ 	.byte	0x05
	.zero		1


	//   ....[79]....
        /*0608*/ 	.word	0x00002c30
        /*060c*/ 	.word	0x000000ff
        /*0610*/ 	.word	0x00000000
        /*0614*/ 	.short	0x010a
        /*0616*/ 	.byte	0x05
	.zero		1


	//   ....[80]....
        /*0618*/ 	.word	0x00002cc0
        /*061c*/ 	.word	0x000000ff
        /*0620*/ 	.word	0x00000000
        /*0624*/ 	.short	0x010a
        /*0626*/ 	.byte	0x05
	.zero		1


	//   ....[81]....
        /*0628*/ 	.word	0x00002d50
        /*062c*/ 	.word	0x000000ff
        /*0630*/ 	.word	0x00000000
        /*0634*/ 	.short	0x010a
        /*0636*/ 	.byte	0x05
	.zero		1


	//   ....[82]....
        /*0638*/ 	.word	0x00002de0
        /*063c*/ 	.word	0x000000ff
        /*0640*/ 	.word	0x00000000
        /*0644*/ 	.short	0x010a
        /*0646*/ 	.byte	0x05
	.zero		1


	//   ....[83]....
        /*0648*/ 	.word	0x00002e70
        /*064c*/ 	.word	0x000000ff
        /*0650*/ 	.word	0x00000000
        /*0654*/ 	.short	0x010a
        /*0656*/ 	.byte	0x05
	.zero		1


	//   ....[84]....
        /*0658*/ 	.word	0x00002f00
        /*065c*/ 	.word	0x000000ff
        /*0660*/ 	.word	0x00000000
        /*0664*/ 	.short	0x010a
        /*0666*/ 	.byte	0x05
	.zero		1


	//   ....[85]....
        /*0668*/ 	.word	0x00002f90
        /*066c*/ 	.word	0x000000ff
        /*0670*/ 	.word	0x00000000
        /*0674*/ 	.short	0x010a
        /*0676*/ 	.byte	0x05
	.zero		1


	//   ....[86]....
        /*0678*/ 	.word	0x00003020
        /*067c*/ 	.word	0x000000ff
        /*0680*/ 	.word	0x00000000
        /*0684*/ 	.short	0x010a
        /*0686*/ 	.byte	0x05
	.zero		1


	//   ....[87]....
        /*0688*/ 	.word	0x000030b0
        /*068c*/ 	.word	0x000000ff
        /*0690*/ 	.word	0x00000000
        /*0694*/ 	.short	0x010a
        /*0696*/ 	.byte	0x05
	.zero		1


	//   ....[88]....
        /*0698*/ 	.word	0x00003140
        /*069c*/ 	.word	0x000000ff
        /*06a0*/ 	.word	0x00000000
        /*06a4*/ 	.short	0x010a
        /*06a6*/ 	.byte	0x05
	.zero		1


	//   ....[89]....
        /*06a8*/ 	.word	0x000031d0
        /*06ac*/ 	.word	0x000000ff
        /*06b0*/ 	.word	0x00000000
        /*06b4*/ 	.short	0x010a
        /*06b6*/ 	.byte	0x05
	.zero		1


	//   ....[90]....
        /*06b8*/ 	.word	0x00003260
        /*06bc*/ 	.word	0x000000ff
        /*06c0*/ 	.word	0x00000000
        /*06c4*/ 	.short	0x010a
        /*06c6*/ 	.byte	0x05
	.zero		1


	//   ....[91]....
        /*06c8*/ 	.word	0x000032f0
        /*06cc*/ 	.word	0x000000ff
        /*06d0*/ 	.word	0x00000000
        /*06d4*/ 	.short	0x010a
        /*06d6*/ 	.byte	0x05
	.zero		1


	//   ....[92]....
        /*06d8*/ 	.word	0x00003380
        /*06dc*/ 	.word	0x000000ff
        /*06e0*/ 	.word	0x00000000
        /*06e4*/ 	.short	0x010a
        /*06e6*/ 	.byte	0x05
	.zero		1


	//   ....[93]....
        /*06e8*/ 	.word	0x00003420
        /*06ec*/ 	.word	0x00000000
        /*06f0*/ 	.word	0x00000000
        /*06f4*/ 	.short	0x010a
        /*06f6*/ 	.byte	0xff
	.zero		1


	//   ....[94]....
        /*06f8*/ 	.word	0x00003540
        /*06fc*/ 	.word	0x00000002
        /*0700*/ 	.word	0x000001d0
        /*0704*/ 	.short	0x010a
        /*0706*/ 	.byte	0xff
	.zero		1


	//   ....[95]....
        /*0708*/ 	.word	0x000035a0
        /*070c*/ 	.word	0x00000004
        /*0710*/ 	.word	0x00000000
        /*0714*/ 	.short	0x0101
        /*0716*/ 	.byte	0xff
	.zero		1


	//   ....[96]....
        /*0718*/ 	.word	0x000035c0
        /*071c*/ 	.word	0x000000ff
        /*0720*/ 	.word	0x00000180
        /*0724*/ 	.short	0x010a
        /*0726*/ 	.byte	0x04
	.zero		1


	//   ....[97]....
        /*0728*/ 	.word	0x000036e0
        /*072c*/ 	.word	0x00000002
        /*0730*/ 	.word	0x00000170
        /*0734*/ 	.short	0x010a
        /*0736*/ 	.byte	0xff
	.zero		1


	//   ....[98]....
        /*0738*/ 	.word	0x000037f0
        /*073c*/ 	.word	0x00000002
        /*0740*/ 	.word	0x00000000
        /*0744*/ 	.short	0x0101
        /*0746*/ 	.byte	0xff
	.zero		1


	//   ....[99]....
        /*0748*/ 	.word	0x00003880
        /*074c*/ 	.word	0x000000ff
        /*0750*/ 	.word	0x00000180
        /*0754*/ 	.short	0x0106
        /*0756*/ 	.byte	0x04
	.zero		1


	//   ....[100]....
        /*0758*/ 	.word	0x000038a0
        /*075c*/ 	.word	0x000000ff
        /*0760*/ 	.word	0x00000180
        /*0764*/ 	.short	0x010a
        /*0766*/ 	.byte	0x04
	.zero		1


	//   ....[101]....
        /*0768*/ 	.word	0x00003930
        /*076c*/ 	.word	0x000000ff
        /*0770*/ 	.word	0x00000180
        /*0774*/ 	.short	0x0106
        /*0776*/ 	.byte	0x07
	.zero		1


	//   ....[102]....
        /*0778*/ 	.word	0x00003970
        /*077c*/ 	.word	0x00000000
        /*0780*/ 	.word	0x00000180
        /*0784*/ 	.short	0x010a
        /*0786*/ 	.byte	0xff
	.zero		1


	//   ....[103]....
        /*0788*/ 	.word	0x00003e60
        /*078c*/ 	.word	0x00000000
        /*0790*/ 	.word	0x00000170
        /*0794*/ 	.short	0x010a
        /*0796*/ 	.byte	0xff
	.zero		1


	//   ....[104]....
        /*0798*/ 	.word	0x00003f60
        /*079c*/ 	.word	0x00000003
        /*07a0*/ 	.word	0x00000000
        /*07a4*/ 	.short	0x0101
        /*07a6*/ 	.byte	0xff
	.zero		1


	//   ....[105]....
        /*07a8*/ 	.word	0x00003f70
        /*07ac*/ 	.word	0x000000ff
        /*07b0*/ 	.word	0x00000000
        /*07b4*/ 	.short	0x010a
        /*07b6*/ 	.byte	0x05
	.zero		1


	//   ....[106]....
        /*07b8*/ 	.word	0x00003f90
        /*07bc*/ 	.word	0x000000ff
        /*07c0*/ 	.word	0x000001b0
        /*07c4*/ 	.short	0x010a
        /*07c6*/ 	.byte	0x13
	.zero		1


	//   ....[107]....
        /*07c8*/ 	.word	0x000040c0
        /*07cc*/ 	.word	0x000000ff
        /*07d0*/ 	.word	0x00000000
        /*07d4*/ 	.short	0x010a
        /*07d6*/ 	.byte	0x07
	.zero		1


	//   ....[108]....
        /*07d8*/ 	.word	0x000041d0
        /*07dc*/ 	.word	0x000000ff
        /*07e0*/ 	.word	0x00000000
        /*07e4*/ 	.short	0x010a
        /*07e6*/ 	.byte	0x0a
	.zero		1


	//   ....[109]....
        /*07e8*/ 	.word	0x000043a0
        /*07ec*/ 	.word	0x000000ff
        /*07f0*/ 	.word	0x00000000
        /*07f4*/ 	.short	0x010a
        /*07f6*/ 	.byte	0x04
	.zero		1


	//   ....[110]....
        /*07f8*/ 	.word	0x00004430
        /*07fc*/ 	.word	0x000000ff
        /*0800*/ 	.word	0x00000000
        /*0804*/ 	.short	0x010a
        /*0806*/ 	.byte	0x05
	.zero		1


	//   ....[111]....
        /*0808*/ 	.word	0x000044c0
        /*080c*/ 	.word	0x000000ff
        /*0810*/ 	.word	0x00000000
        /*0814*/ 	.short	0x010a
        /*0816*/ 	.byte	0x05
	.zero		1


	//   ....[112]....
        /*0818*/ 	.word	0x00004550
        /*081c*/ 	.word	0x000000ff
        /*0820*/ 	.word	0x00000000
        /*0824*/ 	.short	0x010a
        /*0826*/ 	.byte	0x04
	.zero		1


	//   ....[113]....
        /*0828*/ 	.word	0x00004a40
        /*082c*/ 	.word	0x00000003
        /*0830*/ 	.word	0x00000170
        /*0834*/ 	.short	0x010a
        /*0836*/ 	.byte	0xff
	.zero		1


	//   ....[114]....
        /*0838*/ 	.word	0x00004bb0
        /*083c*/ 	.word	0x00000000
        /*0840*/ 	.word	0x00000000
        /*0844*/ 	.short	0x0101
        /*0846*/ 	.byte	0xff
	.zero		1


	//   ....[115]....
        /*0848*/ 	.word	0x00005070
        /*084c*/ 	.word	0x000000ff
        /*0850*/ 	.word	0x00000168
        /*0854*/ 	.short	0x010a
        /*0856*/ 	.byte	0x15
	.zero		1


	//   ....[116]....
        /*0858*/ 	.word	0x00005200
        /*085c*/ 	.word	0x000000ff
        /*0860*/ 	.word	0x00000158
        /*0864*/ 	.short	0x010a
        /*0866*/ 	.byte	0x15
	.zero		1


	//   ....[117]....
        /*0868*/ 	.word	0x00005600
        /*086c*/ 	.word	0x000000ff
        /*0870*/ 	.word	0x00000150
        /*0874*/ 	.short	0x010b
        /*0876*/ 	.byte	0x15
	.zero		1


	//   ....[118]....
        /*0878*/ 	.word	0x00005610
        /*087c*/ 	.word	0x000000ff
        /*0880*/ 	.word	0x00000000
        /*0884*/ 	.short	0x0101
        /*0886*/ 	.byte	0x26
	.zero		1


	//   ....[119]....
        /*0888*/ 	.word	0x00005650
        /*088c*/ 	.word	0x00000000
        /*0890*/ 	.word	0x00000158
        /*0894*/ 	.short	0x010a
        /*0896*/ 	.byte	0xff
	.zero		1


	//   ....[120]....
        /*0898*/ 	.word	0x00005860
        /*089c*/ 	.word	0x000000ff
        /*08a0*/ 	.word	0x00000170
        /*08a4*/ 	.short	0x010a
        /*08a6*/ 	.byte	0x04
	.zero		1


	//   ....[121]....
        /*08a8*/ 	.word	0x00005930
        /*08ac*/ 	.word	0x000000ff
        /*08b0*/ 	.word	0x00000000
        /*08b4*/ 	.short	0x0101
        /*08b6*/ 	.byte	0x05
	.zero		1


	//   ....[122]....
        /*08b8*/ 	.word	0x000064e0
        /*08bc*/ 	.word	0x000000ff
        /*08c0*/ 	.word	0x00000150
        /*08c4*/ 	.short	0x010a
        /*08c6*/ 	.byte	0x2c
	.zero		1


	//   ....[123]....
        /*08c8*/ 	.word	0x000064f0
        /*08cc*/ 	.word	0x00000094
        /*08d0*/ 	.word	0x00000190
        /*08d4*/ 	.short	0x010a
        /*08d6*/ 	.byte	0xff
	.zero		1


	//   ....[124]....
        /*08d8*/ 	.word	0x00006780
        /*08dc*/ 	.word	0x000000ff
        /*08e0*/ 	.word	0x00000150
        /*08e4*/ 	.short	0x010a
        /*08e6*/ 	.byte	0x2c
	.zero		1


	//   ....[125]....
        /*08e8*/ 	.word	0x000068b0
        /*08ec*/ 	.word	0x000000ff
        /*08f0*/ 	.word	0x00000000
        /*08f4*/ 	.short	0x0101
        /*08f6*/ 	.byte	0x04
	.zero		1


	//   ....[126]....
        /*08f8*/ 	.word	0x00006970
        /*08fc*/ 	.word	0x00000094
        /*0900*/ 	.word	0x00000190
        /*0904*/ 	.short	0x010a
        /*0906*/ 	.byte	0xff
	.zero		1


	//   ....[127]....
        /*0908*/ 	.word	0x00008ad0
        /*090c*/ 	.word	0x000000ff
        /*0910*/ 	.word	0x00000000
        /*0914*/ 	.short	0x0101
        /*0916*/ 	.byte	0x04
	.zero		1


	//   ....[128]....
        /*0918*/ 	.word	0x00009720
        /*091c*/ 	.word	0x00000003
        /*0920*/ 	.word	0x000001e0
        /*0924*/ 	.short	0x010a
        /*0926*/ 	.byte	0xff
	.zero		1


	//   ....[129]....
        /*0928*/ 	.word	0x00009780
        /*092c*/ 	.word	0x00000000
        /*0930*/ 	.word	0x000000a8
        /*0934*/ 	.short	0x010a
        /*0936*/ 	.byte	0xff
	.zero		1


	//   ....[130]....
        /*0938*/ 	.word	0x000097e0
        /*093c*/ 	.word	0x00000000
        /*0940*/ 	.word	0x000000a8
        /*0944*/ 	.short	0x010a
        /*0946*/ 	.byte	0xff
	.zero		1


	//   ....[131]....
        /*0948*/ 	.word	0x00009830
        /*094c*/ 	.word	0x00000003
        /*0950*/ 	.word	0x00000170
        /*0954*/ 	.short	0x010a
        /*0956*/ 	.byte	0xff
	.zero		1


	//   ....[132]....
        /*0958*/ 	.word	0x00009890
        /*095c*/ 	.word	0x00000000
        /*0960*/ 	.word	0x00000000
        /*0964*/ 	.short	0x010a
        /*0966*/ 	.byte	0xff
	.zero		1


	//   ....[133]....
        /*0968*/ 	.word	0x000098f0
        /*096c*/ 	.word	0x00000000
        /*0970*/ 	.word	0x00000000
        /*0974*/ 	.short	0x010a
        /*0976*/ 	.byte	0xff
	.zero		1


	//   ....[134]....
        /*0978*/ 	.word	0x00009950
        /*097c*/ 	.word	0x00000000
        /*0980*/ 	.word	0x00000000
        /*0984*/ 	.short	0x010a
        /*0986*/ 	.byte	0xff
	.zero		1


	//   ....[135]....
        /*0988*/ 	.word	0x000099b0
        /*098c*/ 	.word	0x00000000
        /*0990*/ 	.word	0x00000000
        /*0994*/ 	.short	0x010a
        /*0996*/ 	.byte	0xff
	.zero		1


	//   ....[136]....
        /*0998*/ 	.word	0x00009a10
        /*099c*/ 	.word	0x00000000
        /*09a0*/ 	.word	0x00000000
        /*09a4*/ 	.short	0x010a
        /*09a6*/ 	.byte	0xff
	.zero		1


	//   ....[137]....
        /*09a8*/ 	.word	0x00009a70
        /*09ac*/ 	.word	0x00000000
        /*09b0*/ 	.word	0x00000000
        /*09b4*/ 	.short	0x010a
        /*09b6*/ 	.byte	0xff
	.zero		1


	//   ....[138]....
        /*09b8*/ 	.word	0x00009ad0
        /*09bc*/ 	.word	0x00000000
        /*09c0*/ 	.word	0x00000000
        /*09c4*/ 	.short	0x010a
        /*09c6*/ 	.byte	0xff
	.zero		1


	//   ....[139]....
        /*09c8*/ 	.word	0x00009b30
        /*09cc*/ 	.word	0x00000000
        /*09d0*/ 	.word	0x00000000
        /*09d4*/ 	.short	0x010a
        /*09d6*/ 	.byte	0xff
	.zero		1


	//   ....[140]....
        /*09d8*/ 	.word	0x00009b90
        /*09dc*/ 	.word	0x00000000
        /*09e0*/ 	.word	0x00000000
        /*09e4*/ 	.short	0x010a
        /*09e6*/ 	.byte	0xff
	.zero		1


	//   ....[141]....
        /*09e8*/ 	.word	0x00009bf0
        /*09ec*/ 	.word	0x00000000
        /*09f0*/ 	.word	0x00000000
        /*09f4*/ 	.short	0x010a
        /*09f6*/ 	.byte	0xff
	.zero		1


	//   ....[142]....
        /*09f8*/ 	.word	0x00009c50
        /*09fc*/ 	.word	0x00000000
        /*0a00*/ 	.word	0x00000000
        /*0a04*/ 	.short	0x010a
        /*0a06*/ 	.byte	0xff
	.zero		1


	//   ....[143]....
        /*0a08*/ 	.word	0x00009cb0
        /*0a0c*/ 	.word	0x00000000
        /*0a10*/ 	.word	0x00000000
        /*0a14*/ 	.short	0x010a
        /*0a16*/ 	.byte	0xff
	.zero		1


	//   ....[144]....
        /*0a18*/ 	.word	0x00009d10
        /*0a1c*/ 	.word	0x00000000
        /*0a20*/ 	.word	0x00000000
        /*0a24*/ 	.short	0x010a
        /*0a26*/ 	.byte	0xff
	.zero		1


	//   ....[145]....
        /*0a28*/ 	.word	0x00009d70
        /*0a2c*/ 	.word	0x00000000
        /*0a30*/ 	.word	0x00000000
        /*0a34*/ 	.short	0x010a
        /*0a36*/ 	.byte	0xff
	.zero		1


	//   ....[146]....
        /*0a38*/ 	.word	0x00009dd0
        /*0a3c*/ 	.word	0x00000000
        /*0a40*/ 	.word	0x00000000
        /*0a44*/ 	.short	0x010a
        /*0a46*/ 	.byte	0xff
	.zero		1


	//   ....[147]....
        /*0a48*/ 	.word	0x00009e30
        /*0a4c*/ 	.word	0x00000000
        /*0a50*/ 	.word	0x00000000
        /*0a54*/ 	.short	0x010a
        /*0a56*/ 	.byte	0xff
	.zero		1


	//   ....[148]....
        /*0a58*/ 	.word	0x00009e90
        /*0a5c*/ 	.word	0x00000000
        /*0a60*/ 	.word	0x00000000
        /*0a64*/ 	.short	0x010a
        /*0a66*/ 	.byte	0xff
	.zero		1


	//   ....[149]....
        /*0a68*/ 	.word	0x00009ef0
        /*0a6c*/ 	.word	0x00000000
        /*0a70*/ 	.word	0x00000000
        /*0a74*/ 	.short	0x010a
        /*0a76*/ 	.byte	0xff
	.zero		1


	//   ....[150]....
        /*0a78*/ 	.word	0x00009f50
        /*0a7c*/ 	.word	0x00000000
        /*0a80*/ 	.word	0x00000000
        /*0a84*/ 	.short	0x010a
        /*0a86*/ 	.byte	0xff
	.zero		1


	//   ....[151]....
        /*0a88*/ 	.word	0x00009fb0
        /*0a8c*/ 	.word	0x00000000
        /*0a90*/ 	.word	0x00000000
        /*0a94*/ 	.short	0x010a
        /*0a96*/ 	.byte	0xff
	.zero		1


	//   ....[152]....
        /*0a98*/ 	.word	0x0000a000
        /*0a9c*/ 	.word	0x00000002
        /*0aa0*/ 	.word	0x000001d0
        /*0aa4*/ 	.short	0x010a
        /*0aa6*/ 	.byte	0xff
	.zero		1


	//   ....[153]....
        /*0aa8*/ 	.word	0x0000a060
        /*0aac*/ 	.word	0x00000002
        /*0ab0*/ 	.word	0x00000180
        /*0ab4*/ 	.short	0x010a
        /*0ab6*/ 	.byte	0xff
	.zero		1


	//   ....[154]....
        /*0ab8*/ 	.word	0x0000a0b0
        /*0abc*/ 	.word	0x00000002
        /*0ac0*/ 	.word	0x00000170
        /*0ac4*/ 	.short	0x010a
        /*0ac6*/ 	.byte	0xff
	.zero		1


	//   ....[155]....
        /*0ac8*/ 	.word	0x0000a110
        /*0acc*/ 	.word	0x00000000
        /*0ad0*/ 	.word	0x00000180
        /*0ad4*/ 	.short	0x010a
        /*0ad6*/ 	.byte	0xff
	.zero		1


	//   ....[156]....
        /*0ad8*/ 	.word	0x0000a160
        /*0adc*/ 	.word	0x00000000
        /*0ae0*/ 	.word	0x00000170
        /*0ae4*/ 	.short	0x010a
        /*0ae6*/ 	.byte	0xff
	.zero		1


	//   ....[157]....
        /*0ae8*/ 	.word	0x0000a1c0
        /*0aec*/ 	.word	0x00000003
        /*0af0*/ 	.word	0x000001b0
        /*0af4*/ 	.short	0x010a
        /*0af6*/ 	.byte	0xff
	.zero		1


	//   ....[158]....
        /*0af8*/ 	.word	0x0000a220
        /*0afc*/ 	.word	0x00000000
        /*0b00*/ 	.word	0x00000000
        /*0b04*/ 	.short	0x010a
        /*0b06*/ 	.byte	0xff
	.zero		1


	//   ....[159]....
        /*0b08*/ 	.word	0x0000a280
        /*0b0c*/ 	.word	0x00000000
        /*0b10*/ 	.word	0x00000000
        /*0b14*/ 	.short	0x010a
        /*0b16*/ 	.byte	0xff
	.zero		1


	//   ....[160]....
        /*0b18*/ 	.word	0x0000a2e0
        /*0b1c*/ 	.word	0x00000000
        /*0b20*/ 	.word	0x00000000
        /*0b24*/ 	.short	0x010a
        /*0b26*/ 	.byte	0xff
	.zero		1


	//   ....[161]....
        /*0b28*/ 	.word	0x0000a340
        /*0b2c*/ 	.word	0x00000000
        /*0b30*/ 	.word	0x00000000
        /*0b34*/ 	.short	0x010a
        /*0b36*/ 	.byte	0xff
	.zero		1


	//   ....[162]....
        /*0b38*/ 	.word	0x0000a3a0
        /*0b3c*/ 	.word	0x00000000
        /*0b40*/ 	.word	0x00000000
        /*0b44*/ 	.short	0x010a
        /*0b46*/ 	.byte	0xff
	.zero		1


	//   ....[163]....
        /*0b48*/ 	.word	0x0000a3f0
        /*0b4c*/ 	.word	0x00000003
        /*0b50*/ 	.word	0x00000170
        /*0b54*/ 	.short	0x010a
        /*0b56*/ 	.byte	0xff
	.zero		1


	//   ....[164]....
        /*0b58*/ 	.word	0x0000a450
        /*0b5c*/ 	.word	0x00000000
        /*0b60*/ 	.word	0x00000168
        /*0b64*/ 	.short	0x010a
        /*0b66*/ 	.byte	0xff
	.zero		1


	//   ....[165]....
        /*0b68*/ 	.word	0x0000a4b0
        /*0b6c*/ 	.word	0x00000003
        /*0b70*/ 	.word	0x00000158
        /*0b74*/ 	.short	0x010a
        /*0b76*/ 	.byte	0xff
	.zero		1


	//   ....[166]....
        /*0b78*/ 	.word	0x0000a510
        /*0b7c*/ 	.word	0x00000000
        /*0b80*/ 	.word	0x00000170
        /*0b84*/ 	.short	0x010a
        /*0b86*/ 	.byte	0xff
	.zero		1


	//   ....[167]....
        /*0b88*/ 	.word	0x0000a570
        /*0b8c*/ 	.word	0x00000000
        /*0b90*/ 	.word	0x00000150
        /*0b94*/ 	.short	0x010a
        /*0b96*/ 	.byte	0xff
	.zero		1


	//   ....[168]....
        /*0b98*/ 	.word	0x0000a5c0
        /*0b9c*/ 	.word	0x00000094
        /*0ba0*/ 	.word	0x00000190
        /*0ba4*/ 	.short	0x010a
        /*0ba6*/ 	.byte	0xff
	.zero		1


	//----- nvinfo : EIATTR_NUM_MBARRIERS
	.align		4
.L_47:
        /*0ba8*/ 	.byte	0x03, 0x38
        /*0baa*/ 	.short	0x003e


	//----- nvinfo : EIATTR_EXIT_INSTR_OFFSETS
	.align		4
        /*0bac*/ 	.byte	0x04, 0x1c
        /*0bae*/ 	.short	(.L_49 - .L_48)


	//   ....[0]....
.L_48:
        /*0bb0*/ 	.word	0x00003450


	//   ....[1]....
        /*0bb4*/ 	.word	0x00003940


	//   ....[2]....
        /*0bb8*/ 	.word	0x000039a0


	//   ....[3]....
        /*0bbc*/ 	.word	0x000047b0


	//   ....[4]....
        /*0bc0*/ 	.word	0x00005680


	//   ....[5]....
        /*0bc4*/ 	.word	0x000056c0


	//   ....[6]....
        /*0bc8*/ 	.word	0x00009710


	//----- nvinfo : EIATTR_MAX_THREADS
	.align		4
.L_49:
        /*0bcc*/ 	.byte	0x04, 0x05
        /*0bce*/ 	.short	(.L_51 - .L_50)
.L_50:
        /*0bd0*/ 	.word	0x00000100
        /*0bd4*/ 	.word	0x00000001
        /*0bd8*/ 	.word	0x00000001


	//----- nvinfo : EIATTR_CRS_STACK_SIZE
	.align		4
.L_51:
        /*0bdc*/ 	.byte	0x04, 0x1e
        /*0bde*/ 	.short	(.L_53 - .L_52)
.L_52:
        /*0be0*/ 	.word	0x00000000


	//----- nvinfo : EIATTR_CBANK_PARAM_SIZE
	.align		4
.L_53:
        /*0be4*/ 	.byte	0x03, 0x19
        /*0be6*/ 	.short	0x0800


	//----- nvinfo : EIATTR_PARAM_CBANK
	.align		4
        /*0be8*/ 	.byte	0x04, 0x0a
        /*0bea*/ 	.short	(.L_55 - .L_54)
	.align		4
.L_54:
        /*0bec*/ 	.word	index@(.nv.constant0._ZN7cutlass13device_kernelINS_4gemm6kernel13GemmUniversalIN4cute5tupleIJiiiiEEENS1_10collective13CollectiveMmaINS1_35MainloopSm100TmaUmmaWarpSpecializedILi21ELi2ELi4ENS5_IJNS4_1CILi2EEENSA_ILi1EEESC_EEEEENS5_IJNSA_ILi64EEENSA_ILi224EEENSA_ILi32EEEEEEaNS5_IJlSC_lEEEaSJ_NS4_8TiledMMAINS4_8MMA_AtomIJNS4_15SM100_MMA_S8_SSIaaiLi64ELi224ELNS4_4UMMA5MajorE0ELSO_0ELNSN_8SaturateE0EEEEEENS4_6LayoutINS5_IJSC_SC_SC_EEENS5_IJNSA_ILi0EEESU_SU_EEEEENS5_IJNS4_10UnderscoreESX_SX_EEEEENS4_13SM90_TMA_LOADENS4_14ComposedLayoutINS4_7SwizzleILi1ELi4ELi3EEENS4_18smem_ptr_flag_bitsILi8EEENSS_INS5_IJNSA_ILi8EEESH_EEENS5_IJSH_SC_EEEEEEEvNS4_8identityENS4_23SM90_TMA_LOAD_MULTICASTES1A_vS1B_EENS_8epilogue10collective18CollectiveEpilogueINS1E_23Sm100TmaWarpSpecializedILi1ELi1ELi112ELb0ELb0EEEJSI_NS5_IJNSS_ISF_SC_EENSS_ISG_SC_EEEEEaSJ_aSJ_NS1E_6fusion15FusionCallbacksIS1I_NS1M_17LinearCombinationIaiaiLNS_15FloatRoundStyleE2EEESI_S1L_JEEENS4_5SM1004TMEM4LOAD26SM100_TMEM_LOAD_16dp32b16xES10_S1A_NS4_39AutoVectorizingCopyWithAssumedAlignmentILi128EEENS4_14SM90_TMA_STOREES1A_S1X_S1X_EEEvvEEEEvNT_6ParamsE)
        /*0bf0*/ 	.short	0x0380
        /*0bf2*/ 	.short	0x0800


	//----- nvinfo : EIATTR_SW_WAR
	.align		4
.L_55:
        /*0bf4*/ 	.byte	0x04, 0x36
        /*0bf6*/ 	.short	(.L_57 - .L_56)
.L_56:
        /*0bf8*/ 	.word	0x00000008
.L_57:


//--------------------- .nv.callgraph             --------------------------
	.section	.nv.callgraph,"",@"SHT_CUDA_CALLGRAPH"
	.align	4
	.sectionentsize	8
	.align		4
        /*0000*/ 	.word	0x00000000
	.align		4
        /*0004*/ 	.word	0xffffffff
	.align		4
        /*0008*/ 	.word	index@(_ZN7cutlass13device_kernelINS_4gemm6kernel13GemmUniversalIN4cute5tupleIJiiiiEEENS1_10collective13CollectiveMmaINS1_35MainloopSm100TmaUmmaWarpSpecializedILi21ELi2ELi4ENS5_IJNS4_1CILi2EEENSA_ILi1EEESC_EEEEENS5_IJNSA_ILi64EEENSA_ILi224EEENSA_ILi32EEEEEEaNS5_IJlSC_lEEEaSJ_NS4_8TiledMMAINS4_8MMA_AtomIJNS4_15SM100_MMA_S8_SSIaaiLi64ELi224ELNS4_4UMMA5MajorE0ELSO_0ELNSN_8SaturateE0EEEEEENS4_6LayoutINS5_IJSC_SC_SC_EEENS5_IJNSA_ILi0EEESU_SU_EEEEENS5_IJNS4_10UnderscoreESX_SX_EEEEENS4_13SM90_TMA_LOADENS4_14ComposedLayoutINS4_7SwizzleILi1ELi4ELi3EEENS4_18smem_ptr_flag_bitsILi8EEENSS_INS5_IJNSA_ILi8EEESH_EEENS5_IJSH_SC_EEEEEEEvNS4_8identityENS4_23SM90_TMA_LOAD_MULTICASTES1A_vS1B_EENS_8epilogue10collective18CollectiveEpilogueINS1E_23Sm100TmaWarpSpecializedILi1ELi1ELi112ELb0ELb0EEEJSI_NS5_IJNSS_ISF_SC_EENSS_ISG_SC_EEEEEaSJ_aSJ_NS1E_6fusion15FusionCallbacksIS1I_NS1M_17LinearCombinationIaiaiLNS_15FloatRoundStyleE2EEESI_S1L_JEEENS4_5SM1004TMEM4LOAD26SM100_TMEM_LOAD_16dp32b16xES10_S1A_NS4_39AutoVectorizingCopyWithAssumedAlignmentILi128EEENS4_14SM90_TMA_STOREES1A_S1X_S1X_EEEvvEEEEvNT_6ParamsE)
	.align		4
        /*000c*/ 	.word	index@(__assertfail)
	.align		4
        /*0010*/ 	.word	0x00000000
	.align		4
        /*0014*/ 	.word	0xfffffffe
	.align		4
        /*0018*/ 	.word	0x00000000
	.align		4
        /*001c*/ 	.word	0xfffffffd
	.align		4
        /*0020*/ 	.word	0x00000000
	.align		4
        /*0024*/ 	.word	0xfffffffc


//--------------------- .nv.constant4             --------------------------
	.section	.nv.constant4,"a",@progbits
	.align	8
	.align		8
.nv.constant4:
        /*0000*/ 	.dword	__assertfail
	.align		8
        /*0008*/ 	.dword	__unnamed_1
	.align		8
        /*0010*/ 	.dword	__unnamed_2
	.align		8
        /*0018*/ 	.dword	_ZN40_INTERNAL_c3b62cc6_4_k_cu_49918636_342284cuda3std3__45__cpo5beginE
	.align		8
        /*0020*/ 	.dword	_ZN40_INTERNAL_c3b62cc6_4_k_cu_49918636_342284cuda3std3__45__cpo3endE
	.align		8
        /*0028*/ 	.dword	_ZN40_INTERNAL_c3b62cc6_4_k_cu_49918636_342284cuda3std3__45__cpo6cbeginE
	.align		8
        /*0030*/ 	.dword	_ZN40_INTERNAL_c3b62cc6_4_k_cu_49918636_342284cuda3std3__45__cpo4cendE
	.align		8
        /*0038*/ 	.dword	_ZN40_INTERNAL_c3b62cc6_4_k_cu_49918636_342284cuda3std3__442_GLOBAL__N__c3b62cc6_4_k_cu_49918636_342286ignoreE
	.align		8
        /*0040*/ 	.dword	_ZN40_INTERNAL_c3b62cc6_4_k_cu_49918636_342284cuda3std3__419piecewise_constructE
	.align		8
        /*0048*/ 	.dword	_ZN40_INTERNAL_c3b62cc6_4_k_cu_49918636_342284cuda3std3__48in_placeE
	.align		8
        /*0050*/ 	.dword	_ZN40_INTERNAL_c3b62cc6_4_k_cu_49918636_342284cuda3std6ranges3__45__cpo4swapE
	.align		8
        /*0058*/ 	.dword	_ZN40_INTERNAL_c3b62cc6_4_k_cu_49918636_342284cuda3std6ranges3__45__cpo9iter_moveE
	.align		8
        /*0060*/ 	.dword	_ZN40_INTERNAL_c3b62cc6_4_k_cu_49918636_342284cute7productE
	.align		8
        /*0068*/ 	.dword	_ZN40_INTERNAL_c3b62cc6_4_k_cu_49918636_342284cute1_E
	.align		8
        /*0070*/ 	.dword	$str$25
	.align		8
        /*0078*/ 	.dword	$str$26
	.align		8
        /*0080*/ 	.dword	$str$27
	.align		8
        /*0088*/ 	.dword	$str$28


//--------------------- .text._ZN7cutlass13device_kernelINS_4gemm6kernel13GemmUniversalIN4cute5tupleIJiiiiEEENS1_10collective13CollectiveMmaINS1_35MainloopSm100TmaUmmaWarpSpecializedILi21ELi2ELi4ENS5_IJNS4_1CILi2EEENSA_ILi1EEESC_EEEEENS5_IJNSA_ILi64EEENSA_ILi224EEENSA_ILi32EEEEEEaNS5_IJlSC_lEEEaSJ_NS4_8TiledMMAINS4_8MMA_AtomIJNS4_15SM100_MMA_S8_SSIaaiLi64ELi224ELNS4_4UMMA5MajorE0ELSO_0ELNSN_8SaturateE0EEEEEENS4_6LayoutINS5_IJSC_SC_SC_EEENS5_IJNSA_ILi0EEESU_SU_EEEEENS5_IJNS4_10UnderscoreESX_SX_EEEEENS4_13SM90_TMA_LOADENS4_14ComposedLayoutINS4_7SwizzleILi1ELi4ELi3EEENS4_18smem_ptr_flag_bitsILi8EEENSS_INS5_IJNSA_ILi8EEESH_EEENS5_IJSH_SC_EEEEEEEvNS4_8identityENS4_23SM90_TMA_LOAD_MULTICASTES1A_vS1B_EENS_8epilogue10collective18CollectiveEpilogueINS1E_23Sm100TmaWarpSpecializedILi1ELi1ELi112ELb0ELb0EEEJSI_NS5_IJNSS_ISF_SC_EENSS_ISG_SC_EEEEEaSJ_aSJ_NS1E_6fusion15FusionCallbacksIS1I_NS1M_17LinearCombinationIaiaiLNS_15FloatRoundStyleE2EEESI_S1L_JEEENS4_5SM1004TMEM4LOAD26SM100_TMEM_LOAD_16dp32b16xES10_S1A_NS4_39AutoVectorizingCopyWithAssumedAlignmentILi128EEENS4_14SM90_TMA_STOREES1A_S1X_S1X_EEEvvEEEEvNT_6ParamsE --------------------------
	.section	.text._ZN7cutlass13device_kernelINS_4gemm6kernel13GemmUniversalIN4cute5tupleIJiiiiEEENS1_10collective13CollectiveMmaINS1_35MainloopSm100TmaUmmaWarpSpecializedILi21ELi2ELi4ENS5_IJNS4_1CILi2EEENSA_ILi1EEESC_EEEEENS5_IJNSA_ILi64EEENSA_ILi224EEENSA_ILi32EEEEEEaNS5_IJlSC_lEEEaSJ_NS4_8TiledMMAINS4_8MMA_AtomIJNS4_15SM100_MMA_S8_SSIaaiLi64ELi224ELNS4_4UMMA5MajorE0ELSO_0ELNSN_8SaturateE0EEEEEENS4_6LayoutINS5_IJSC_SC_SC_EEENS5_IJNSA_ILi0EEESU_SU_EEEEENS5_IJNS4_10UnderscoreESX_SX_EEEEENS4_13SM90_TMA_LOADENS4_14ComposedLayoutINS4_7SwizzleILi1ELi4ELi3EEENS4_18smem_ptr_flag_bitsILi8EEENSS_INS5_IJNSA_ILi8EEESH_EEENS5_IJSH_SC_EEEEEEEvNS4_8identityENS4_23SM90_TMA_LOAD_MULTICASTES1A_vS1B_EENS_8epilogue10collective18CollectiveEpilogueINS1E_23Sm100TmaWarpSpecializedILi1ELi1ELi112ELb0ELb0EEEJSI_NS5_IJNSS_ISF_SC_EENSS_ISG_SC_EEEEEaSJ_aSJ_NS1E_6fusion15FusionCallbacksIS1I_NS1M_17LinearCombinationIaiaiLNS_15FloatRoundStyleE2EEESI_S1L_JEEENS4_5SM1004TMEM4LOAD26SM100_TMEM_LOAD_16dp32b16xES10_S1A_NS4_39AutoVectorizingCopyWithAssumedAlignmentILi128EEENS4_14SM90_TMA_STOREES1A_S1X_S1X_EEEvvEEEEvNT_6ParamsE,"ax",@progbits
	.align	128
.text._ZN7cutlass13device_kernelINS_4gemm6kernel13GemmUniversalIN4cute5tupleIJiiiiEEENS1_10collective13CollectiveMmaINS1_35MainloopSm100TmaUmmaWarpSpecializedILi21ELi2ELi4ENS5_IJNS4_1CILi2EEENSA_ILi1EEESC_EEEEENS5_IJNSA_ILi64EEENSA_ILi224EEENSA_ILi32EEEEEEaNS5_IJlSC_lEEEaSJ_NS4_8TiledMMAINS4_8MMA_AtomIJNS4_15SM100_MMA_S8_SSIaaiLi64ELi224ELNS4_4UMMA5MajorE0ELSO_0ELNSN_8SaturateE0EEEEEENS4_6LayoutINS5_IJSC_SC_SC_EEENS5_IJNSA_ILi0EEESU_SU_EEEEENS5_IJNS4_10UnderscoreESX_SX_EEEEENS4_13SM90_TMA_LOADENS4_14ComposedLayoutINS4_7SwizzleILi1ELi4ELi3EEENS4_18smem_ptr_flag_bitsILi8EEENSS_INS5_IJNSA_ILi8EEESH_EEENS5_IJSH_SC_EEEEEEEvNS4_8identityENS4_23SM90_TMA_LOAD_MULTICASTES1A_vS1B_EENS_8epilogue10collective18CollectiveEpilogueINS1E_23Sm100TmaWarpSpecializedILi1ELi1ELi112ELb0ELb0EEEJSI_NS5_IJNSS_ISF_SC_EENSS_ISG_SC_EEEEEaSJ_aSJ_NS1E_6fusion15FusionCallbacksIS1I_NS1M_17LinearCombinationIaiaiLNS_15FloatRoundStyleE2EEESI_S1L_JEEENS4_5SM1004TMEM4LOAD26SM100_TMEM_LOAD_16dp32b16xES10_S1A_NS4_39AutoVectorizingCopyWithAssumedAlignmentILi128EEENS4_14SM90_TMA_STOREES1A_S1X_S1X_EEEvvEEEEvNT_6ParamsE:
        .type           _ZN7cutlass13device_kernelINS_4gemm6kernel13GemmUniversalIN4cute5tupleIJiiiiEEENS1_10collective13CollectiveMmaINS1_35MainloopSm100TmaUmmaWarpSpecializedILi21ELi2ELi4ENS5_IJNS4_1CILi2EEENSA_ILi1EEESC_EEEEENS5_IJNSA_ILi64EEENSA_ILi224EEENSA_ILi32EEEEEEaNS5_IJlSC_lEEEaSJ_NS4_8TiledMMAINS4_8MMA_AtomIJNS4_15SM100_MMA_S8_SSIaaiLi64ELi224ELNS4_4UMMA5MajorE0ELSO_0ELNSN_8SaturateE0EEEEEENS4_6LayoutINS5_IJSC_SC_SC_EEENS5_IJNSA_ILi0EEESU_SU_EEEEENS5_IJNS4_10UnderscoreESX_SX_EEEEENS4_13SM90_TMA_LOADENS4_14ComposedLayoutINS4_7SwizzleILi1ELi4ELi3EEENS4_18smem_ptr_flag_bitsILi8EEENSS_INS5_IJNSA_ILi8EEESH_EEENS5_IJSH_SC_EEEEEEEvNS4_8identityENS4_23SM90_TMA_LOAD_MULTICASTES1A_vS1B_EENS_8epilogue10collective18CollectiveEpilogueINS1E_23Sm100TmaWarpSpecializedILi1ELi1ELi112ELb0ELb0EEEJSI_NS5_IJNSS_ISF_SC_EENSS_ISG_SC_EEEEEaSJ_aSJ_NS1E_6fusion15FusionCallbacksIS1I_NS1M_17LinearCombinationIaiaiLNS_15FloatRoundStyleE2EEESI_S1L_JEEENS4_5SM1004TMEM4LOAD26SM100_TMEM_LOAD_16dp32b16xES10_S1A_NS4_39AutoVectorizingCopyWithAssumedAlignmentILi128EEENS4_14SM90_TMA_STOREES1A_S1X_S1X_EEEvvEEEEvNT_6ParamsE,@function
        .size           _ZN7cutlass13device_kernelINS_4gemm6kernel13GemmUniversalIN4cute5tupleIJiiiiEEENS1_10collective13CollectiveMmaINS1_35MainloopSm100TmaUmmaWarpSpecializedILi21ELi2ELi4ENS5_IJNS4_1CILi2EEENSA_ILi1EEESC_EEEEENS5_IJNSA_ILi64EEENSA_ILi224EEENSA_ILi32EEEEEEaNS5_IJlSC_lEEEaSJ_NS4_8TiledMMAINS4_8MMA_AtomIJNS4_15SM100_MMA_S8_SSIaaiLi64ELi224ELNS4_4UMMA5MajorE0ELSO_0ELNSN_8SaturateE0EEEEEENS4_6LayoutINS5_IJSC_SC_SC_EEENS5_IJNSA_ILi0EEESU_SU_EEEEENS5_IJNS4_10UnderscoreESX_SX_EEEEENS4_13SM90_TMA_LOADENS4_14ComposedLayoutINS4_7SwizzleILi1ELi4ELi3EEENS4_18smem_ptr_flag_bitsILi8EEENSS_INS5_IJNSA_ILi8EEESH_EEENS5_IJSH_SC_EEEEEEEvNS4_8identityENS4_23SM90_TMA_LOAD_MULTICASTES1A_vS1B_EENS_8epilogue10collective18CollectiveEpilogueINS1E_23Sm100TmaWarpSpecializedILi1ELi1ELi112ELb0ELb0EEEJSI_NS5_IJNSS_ISF_SC_EENSS_ISG_SC_EEEEEaSJ_aSJ_NS1E_6fusion15FusionCallbacksIS1I_NS1M_17LinearCombinationIaiaiLNS_15FloatRoundStyleE2EEESI_S1L_JEEENS4_5SM1004TMEM4LOAD26SM100_TMEM_LOAD_16dp32b16xES10_S1A_NS4_39AutoVectorizingCopyWithAssumedAlignmentILi128EEENS4_14SM90_TMA_STOREES1A_S1X_S1X_EEEvvEEEEvNT_6ParamsE,(.L_x_193 - _ZN7cutlass13device_kernelINS_4gemm6kernel13GemmUniversalIN4cute5tupleIJiiiiEEENS1_10collective13CollectiveMmaINS1_35MainloopSm100TmaUmmaWarpSpecializedILi21ELi2ELi4ENS5_IJNS4_1CILi2EEENSA_ILi1EEESC_EEEEENS5_IJNSA_ILi64EEENSA_ILi224EEENSA_ILi32EEEEEEaNS5_IJlSC_lEEEaSJ_NS4_8TiledMMAINS4_8MMA_AtomIJNS4_15SM100_MMA_S8_SSIaaiLi64ELi224ELNS4_4UMMA5MajorE0ELSO_0ELNSN_8SaturateE0EEEEEENS4_6LayoutINS5_IJSC_SC_SC_EEENS5_IJNSA_ILi0EEESU_SU_EEEEENS5_IJNS4_10UnderscoreESX_SX_EEEEENS4_13SM90_TMA_LOADENS4_14ComposedLayoutINS4_7SwizzleILi1ELi4ELi3EEENS4_18smem_ptr_flag_bitsILi8EEENSS_INS5_IJNSA_ILi8EEESH_EEENS5_IJSH_SC_EEEEEEEvNS4_8identityENS4_23SM90_TMA_LOAD_MULTICASTES1A_vS1B_EENS_8epilogue10collective18CollectiveEpilogueINS1E_23Sm100TmaWarpSpecializedILi1ELi1ELi112ELb0ELb0EEEJSI_NS5_IJNSS_ISF_SC_EENSS_ISG_SC_EEEEEaSJ_aSJ_NS1E_6fusion15FusionCallbacksIS1I_NS1M_17LinearCombinationIaiaiLNS_15FloatRoundStyleE2EEESI_S1L_JEEENS4_5SM1004TMEM4LOAD26SM100_TMEM_LOAD_16dp32b16xES10_S1A_NS4_39AutoVectorizingCopyWithAssumedAlignmentILi128EEENS4_14SM90_TMA_STOREES1A_S1X_S1X_EEEvvEEEEvNT_6ParamsE)
        .other          _ZN7cutlass13device_kernelINS_4gemm6kernel13GemmUniversalIN4cute5tupleIJiiiiEEENS1_10collective13CollectiveMmaINS1_35MainloopSm100TmaUmmaWarpSpecializedILi21ELi2ELi4ENS5_IJNS4_1CILi2EEENSA_ILi1EEESC_EEEEENS5_IJNSA_ILi64EEENSA_ILi224EEENSA_ILi32EEEEEEaNS5_IJlSC_lEEEaSJ_NS4_8TiledMMAINS4_8MMA_AtomIJNS4_15SM100_MMA_S8_SSIaaiLi64ELi224ELNS4_4UMMA5MajorE0ELSO_0ELNSN_8SaturateE0EEEEEENS4_6LayoutINS5_IJSC_SC_SC_EEENS5_IJNSA_ILi0EEESU_SU_EEEEENS5_IJNS4_10UnderscoreESX_SX_EEEEENS4_13SM90_TMA_LOADENS4_14ComposedLayoutINS4_7SwizzleILi1ELi4ELi3EEENS4_18smem_ptr_flag_bitsILi8EEENSS_INS5_IJNSA_ILi8EEESH_EEENS5_IJSH_SC_EEEEEEEvNS4_8identityENS4_23SM90_TMA_LOAD_MULTICASTES1A_vS1B_EENS_8epilogue10collective18CollectiveEpilogueINS1E_23Sm100TmaWarpSpecializedILi1ELi1ELi112ELb0ELb0EEEJSI_NS5_IJNSS_ISF_SC_EENSS_ISG_SC_EEEEEaSJ_aSJ_NS1E_6fusion15FusionCallbacksIS1I_NS1M_17LinearCombinationIaiaiLNS_15FloatRoundStyleE2EEESI_S1L_JEEENS4_5SM1004TMEM4LOAD26SM100_TMEM_LOAD_16dp32b16xES10_S1A_NS4_39AutoVectorizingCopyWithAssumedAlignmentILi128EEENS4_14SM90_TMA_STOREES1A_S1X_S1X_EEEvvEEEEvNT_6ParamsE,@"STO_CUDA_ENTRY STV_DEFAULT"
_ZN7cutlass13device_kernelINS_4gemm6kernel13GemmUniversalIN4cute5tupleIJiiiiEEENS1_10collective13CollectiveMmaINS1_35MainloopSm100TmaUmmaWarpSpecializedILi21ELi2ELi4ENS5_IJNS4_1CILi2EEENSA_ILi1EEESC_EEEEENS5_IJNSA_ILi64EEENSA_ILi224EEENSA_ILi32EEEEEEaNS5_IJlSC_lEEEaSJ_NS4_8TiledMMAINS4_8MMA_AtomIJNS4_15SM100_MMA_S8_SSIaaiLi64ELi224ELNS4_4UMMA5MajorE0ELSO_0ELNSN_8SaturateE0EEEEEENS4_6LayoutINS5_IJSC_SC_SC_EEENS5_IJNSA_ILi0EEESU_SU_EEEEENS5_IJNS4_10UnderscoreESX_SX_EEEEENS4_13SM90_TMA_LOADENS4_14ComposedLayoutINS4_7SwizzleILi1ELi4ELi3EEENS4_18smem_ptr_flag_bitsILi8EEENSS_INS5_IJNSA_ILi8EEESH_EEENS5_IJSH_SC_EEEEEEEvNS4_8identityENS4_23SM90_TMA_LOAD_MULTICASTES1A_vS1B_EENS_8epilogue10collective18CollectiveEpilogueINS1E_23Sm100TmaWarpSpecializedILi1ELi1ELi112ELb0ELb0EEEJSI_NS5_IJNSS_ISF_SC_EENSS_ISG_SC_EEEEEaSJ_aSJ_NS1E_6fusion15FusionCallbacksIS1I_NS1M_17LinearCombinationIaiaiLNS_15FloatRoundStyleE2EEESI_S1L_JEEENS4_5SM1004TMEM4LOAD26SM100_TMEM_LOAD_16dp32b16xES10_S1A_NS4_39AutoVectorizingCopyWithAssumedAlignmentILi128EEENS4_14SM90_TMA_STOREES1A_S1X_S1X_EEEvvEEEEvNT_6ParamsE:
[----:B------:R-:W1:Y:S01]  /*0000*/  LDC R1, c[0x0][0x37c] ;  /* 0x0000df00ff017b82 */ /* 0x000e620000000800 */
[----:B------:R-:W2:Y:S01]  /*0010*/  S2R R2, SR_TID.X ;  /* 0x0000000000027919 */ /* 0x000ea20000002100 */
[----:B------:R-:W3:Y:S01]  /*0020*/  LDCU.64 UR8, c[0x0][0x890] ;  /* 0x00011200ff0877ac */ /* 0x000ee20008000a00 */
[----:B------:R-:W-:Y:S02]  /*0030*/  PRMT R237, RZ, 0x7610, R237 ;  /* 0x00007610ffed7816 */ /* 0x000fe400000000ed */
[----:B------:R-:W-:Y:S01]  /*0040*/  ELECT P3, URZ, PT ;  /* 0x0000000000ff782f */ /* 0x000fe20003860000 */
[----:B---3--:R-:W-:-:S04]  /*0050*/  UISETP.NE.U32.AND UP0, UPT, UR8, URZ, UPT ;  /* 0x000000ff0800728c */ /* 0x008fc8000bf05070 */
[----:B------:R-:W-:Y:S01]  /*0060*/  UISETP.NE.AND.EX UP0, UPT, UR9, URZ, UPT, UP0 ;  /* 0x000000ff0900728c */ /* 0x000fe2000bf05300 */
[----:B--2---:R-:W-:-:S05]  /*0070*/  SHF.R.U32.HI R242, RZ, 0x5, R2 ;  /* 0x00000005fff27819 */ /* 0x004fca0000011602 */
[----:B------:R-:W2:Y:S02]  /*0080*/  SHFL.IDX PT, R0, R242, RZ, 0x1f ;  /* 0x00001ffff2007589 */ /* 0x000ea400000e0000 */
[----:B--2---:R-:W-:Y:S01]  /*0090*/  R2UR UR20, R0 ;  /* 0x00000000001472ca */ /* 0x004fe200000e0000 */
[----:B-1----:R-:W-:-:S14]  /*00a0*/  BRA.U UP0, `(.L_x_0) ;  /* 0x0000000100307547 */ /* 0x002fdc000b800000 */
[----:B------:R-:W1:Y:S02]  /*00b0*/  LDCU.64 UR4, c[0x0][0x888] ;  /* 0x00011100ff0477ac */ /* 0x000e640008000a00 */
[----:B-1----:R-:W-:-:S04]  /*00c0*/  UISETP.NE.U32.AND UP0, UPT, UR4, URZ, UPT ;  /* 0x000000ff0400728c */ /* 0x002fc8000bf05070 */
[----:B------:R-:W-:-:S09]  /*00d0*/  UISETP.NE.AND.EX UP0, UPT, UR5, URZ, UPT, UP0 ;  /* 0x000000ff0500728c */ /* 0x000fd2000bf05300 */
[----:B------:R-:W-:Y:S05]  /*00e0*/  BRA.U !UP0, `(.L_x_1) ;  /* 0x0000000108147547 */ /* 0x000fea000b800000 */
[----:B------:R-:W1:Y:S01]  /*00f0*/  LDC.64 R124, c[0x0][0x888] ;  /* 0x00022200ff7c7b82 */ /* 0x000e620000000a00 */
[----:B------:R-:W1:Y:S02]  /*0100*/  LDCU.64 UR4, c[0x0][0x358] ;  /* 0x00006b00ff0477ac */ /* 0x000e640008000a00 */
[----:B-1----:R1:W5:Y:S01]  /*0110*/  LDG.E R124, desc[UR4][R124.64] ;  /* 0x000000047c7c7981 */ /* 0x002362000c1e1900 */
[----:B------:R-:W-:Y:S01]  /*0120*/  HFMA2 R237, -RZ, RZ, 0, 5.9604644775390625e-08 ;  /* 0x00000001ffed7431 */ /* 0x000fe200000001ff */
[----:B------:R-:W-:Y:S05]  /*0130*/  BRA `(.L_x_0) ;  /* 0x00000000000c7947 */ /* 0x000fea0003800000 */
.L_x_1:
[----:B------:R-:W1:Y:S01]  /*0140*/  LDCU UR4, c[0x0][0x880] ;  /* 0x00011000ff0477ac */ /* 0x000e620008000800 */
[----:B------:R-:W-:Y:S01]  /*0150*/  HFMA2 R237, -RZ, RZ, 0, 5.9604644775390625e-08 ;  /* 0x00000001ffed7431 */ /* 0x000fe200000001ff */
[----:B-1----:R-:W-:-:S07]  /*0160*/  MOV R124, UR4 ;  /* 0x00000004007c7c02 */ /* 0x002fce0008000f00 */
.L_x_0:
[----:B------:R-:W2:Y:S02]  /*0170*/  LDCU.64 UR4, c[0x0][0x8b0] ;  /* 0x00011600ff0477ac */ /* 0x000ea40008000a00 */
[----:B--2---:R-:W-:-:S04]  /*0180*/  UISETP.NE.U32.AND UP0, UPT, UR4, URZ, UPT ;  /* 0x000000ff0400728c */ /* 0x004fc8000bf05070 */
[----:B------:R-:W-:-:S09]  /*0190*/  UISETP.NE.AND.EX UP0, UPT, UR5, URZ, UPT, UP0 ;  /* 0x000000ff0500728c */ /* 0x000fd2000bf05300 */
[----:B------:R-:W-:Y:S05]  /*01a0*/  BRA.U UP0, `(.L_x_2) ;  /* 0x0000000100287547 */ /* 0x000fea000b800000 */
[----:B------:R-:W2:Y:S02]  /*01b0*/  LDCU.64 UR4, c[0x0][0x8a8] ;  /* 0x00011500ff0477ac */ /* 0x000ea40008000a00 */
[----:B--2---:R-:W-:-:S04]  /*01c0*/  UISETP.NE.U32.AND UP0, UPT, UR4, URZ, UPT ;  /* 0x000000ff0400728c */ /* 0x004fc8000bf05070 */
[----:B------:R-:W-:-:S09]  /*01d0*/  UISETP.NE.AND.EX UP0, UPT, UR5, URZ, UPT, UP0 ;  /* 0x000000ff0500728c */ /* 0x000fd2000bf05300 */
[----:B------:R-:W-:Y:S05]  /*01e0*/  BRA.U !UP0, `(.L_x_3) ;  /* 0x0000000108107547 */ /* 0x000fea000b800000 */
[----:B------:R-:W2:Y:S01]  /*01f0*/  LDC.64 R4, c[0x0][0x8a8] ;  /* 0x00022a00ff047b82 */ /* 0x000ea20000000a00 */
[----:B------:R-:W2:Y:S02]  /*0200*/  LDCU.64 UR4, c[0x0][0x358] ;  /* 0x00006b00ff0477ac */ /* 0x000ea40008000a00 */
[----:B--2---:R2:W5:Y:S01]  /*0210*/  LDG.E R121, desc[UR4][R4.64] ;  /* 0x0000000404797981 */ /* 0x004562000c1e1900 */
[----:B------:R-:W-:Y:S05]  /*0220*/  BRA `(.L_x_2) ;  /* 0x0000000000087947 */ /* 0x000fea0003800000 */
.L_x_3:
[----:B------:R-:W2:Y:S02]  /*0230*/  LDCU UR4, c[0x0][0x8a0] ;  /* 0x00011400ff0477ac */ /* 0x000ea40008000800 */
[----:B--2---:R-:W-:Y:S02]  /*0240*/  MOV R121, UR4 ;  /* 0x0000000400797c02 */ /* 0x004fe40008000f00 */
.L_x_2:
[----:B------:R-:W-:Y:S01]  /*0250*/  IMAD.U32 R0, RZ, RZ, UR20 ;  /* 0x00000014ff007e24 */ /* 0x000fe2000f8e00ff */
[----:B------:R-:W-:Y:S04]  /*0260*/  BSSY.RECONVERGENT B0, `(.L_x_4) ;  /* 0x000000c000007945 */ /* 0x000fe80003800200 */
[C---:B------:R-:W-:Y:S02]  /*0270*/  ISETP.NE.OR P1, PT, R0.reuse, 0x1, !P3 ;  /* 0x000000010000780c */ /* 0x040fe40005f25670 */
[----:B------:R-:W-:-:S11]  /*0280*/  ISETP.NE.OR P0, PT, R0, 0x3, !P3 ;  /* 0x000000030000780c */ /* 0x000fd60005f05670 */
[----:B------:R-:W-:Y:S05]  /*0290*/  @P1 BRA `(.L_x_5) ;  /* 0x0000000000201947 */ /* 0x000fea0003800000 */
[----:B------:R-:W3:Y:S02]  /*02a0*/  LDCU.64 UR4, c[0x0][0x348] ;  /* 0x00006900ff0477ac */ /* 0x000ee40008000a00 */
[----:B---3--:R-:W-:Y:S02]  /*02b0*/  UIADD3 UR6, UP1, UPT, UR4, 0x80, URZ ;  /* 0x0000008004067890 */ /* 0x008fe4000ff3e0ff */
[----:B------:R-:W-:Y:S02]  /*02c0*/  UIADD3 UR4, UP0, UPT, UR4, 0x180, URZ ;  /* 0x0000018004047890 */ /* 0x000fe4000ff1e0ff */
[----:B------:R-:W-:Y:S02]  /*02d0*/  UIADD3.X UR7, UPT, UPT, URZ, UR5, URZ, UP1, !UPT ;  /* 0x00000005ff077290 */ /* 0x000fe40008ffe4ff */
[----:B------:R-:W-:-:S07]  /*02e0*/  UIADD3.X UR5, UPT, UPT, URZ, UR5, URZ, UP0, !UPT ;  /* 0x00000005ff057290 */ /* 0x000fce00087fe4ff */
[----:B------:R3:W-:Y:S02]  /*02f0*/  UTMACCTL.PF [UR6] ;  /* 0x00000000060079b9 */ /* 0x0007e40008040000 */
[----:B------:R3:W-:Y:S02]  /*0300*/  UTMACCTL.PF [UR4] ;  /* 0x00000000040079b9 */ /* 0x0007e40008040000 */
[----:B---3--:R-:W-:Y:S01]  /*0310*/  NOP ;  /* 0x0000000000007918 */ /* 0x008fe20000000000 */
.L_x_5:
[----:B------:R-:W-:Y:S05]  /*0320*/  BSYNC.RECONVERGENT B0 ;  /* 0x0000000000007941 */ /* 0x000fea0003800200 */
.L_x_4:
[----:B------:R-:W-:Y:S04]  /*0330*/  BSSY.RECONVERGENT B0, `(.L_x_6) ;  /* 0x000000a000007945 */ /* 0x000fe80003800200 */
        /* <DEDUP_REMOVED lines=9> */
.L_x_7:
[----:B------:R-:W-:Y:S05]  /*03d0*/  BSYNC.RECONVERGENT B0 ;  /* 0x0000000000007941 */ /* 0x000fea0003800200 */
.L_x_6:
[----:B------:R-:W3:Y:S01]  /*03e0*/  LDCU.64 UR4, c[0x0][0x888] ;  /* 0x00011100ff0477ac */ /* 0x000ee20008000a00 */
[----:B------:R-:W-:Y:S02]  /*03f0*/  UISETP.EQ.U32.AND UP1, UPT, UR8, URZ, UPT ;  /* 0x000000ff0800728c */ /* 0x000fe4000bf22070 */
[----:B------:R-:W-:Y:S02]  /*0400*/  UPLOP3.LUT UP3, UPT, UPT, UPT, UPT, 0x80, 0x8 ;  /* 0x000000000008789c */ /* 0x000fe40003f6f070 */
[----:B---3--:R-:W-:-:S04]  /*0410*/  UISETP.NE.U32.AND UP0, UPT, UR4, URZ, UPT ;  /* 0x000000ff0400728c */ /* 0x008fc8000bf05070 */
[----:B------:R-:W-:-:S04]  /*0420*/  UISETP.NE.AND.EX UP2, UPT, UR5, URZ, UPT, UP0 ;  /* 0x000000ff0500728c */ /* 0x000fc8000bf45300 */
[----:B------:R-:W-:-:S04]  /*0430*/  UISETP.EQ.OR.EX UP4, UPT, UR9, URZ, !UP2, UP1 ;  /* 0x000000ff0900728c */ /* 0x000fc8000d782710 */
[----:B------:R-:W-:-:S05]  /*0440*/  UP2UR UR58, UPR, URZ, 0x10 ;  /* 0x00000010ff3a7883 */ /* 0x000fca0008000000 */
[----:B------:R-:W-:Y:S07]  /*0450*/  BRA.U !UP4, `(.L_x_8) ;  /* 0x000000010c207547 */ /* 0x000fee000b800000 */
[----:B-----5:R-:W-:Y:S01]  /*0460*/  R2UR UR5, R124 ;  /* 0x000000007c0572ca */ /* 0x020fe200000e0000 */
[----:B------:R-:W-:Y:S02]  /*0470*/  UISETP.NE.U32.AND UP1, UPT, UR8, URZ, UPT ;  /* 0x000000ff0800728c */ /* 0x000fe4000bf25070 */
[----:B------:R-:W-:Y:S02]  /*0480*/  USEL UR4, URZ, 0xffffffff, UP2 ;  /* 0xffffffffff047887 */ /* 0x000fe40009000000 */
[----:B------:R-:W-:-:S08]  /*0490*/  UISETP.NE.AND.EX UP1, UPT, UR9, URZ, UPT, UP1 ;  /* 0x000000ff0900728c */ /* 0x000fd0000bf25310 */
[----:B------:R-:W-:-:S04]  /*04a0*/  UISETP.NE.AND UP0, UPT, UR5, URZ, UPT ;  /* 0x000000ff0500728c */ /* 0x000fc8000bf05270 */
[----:B------:R-:W-:-:S04]  /*04b0*/  @!UP1 USEL UR4, URZ, 0xffffffff, UP0 ;  /* 0xffffffffff049887 */ /* 0x000fc80008000000 */
[----:B------:R-:W-:-:S04]  /*04c0*/  ULOP3.LUT UR4, UR4, 0x1, URZ, 0xc0, !UPT ;  /* 0x0000000104047892 */ /* 0x000fc8000f8ec0ff */
[----:B------:R-:W-:Y:S02]  /*04d0*/  UISETP.NE.U32.AND UP3, UPT, UR4, 0x1, UPT ;  /* 0x000000010400788c */ /* 0x000fe4000bf65070 */
.L_x_8:
[----:B------:R-:W3:Y:S02]  /*04e0*/  SHFL.IDX PT, R3, R242, RZ, 0x1f ;  /* 0x00001ffff2037589 */ /* 0x000ee400000e0000 */
[----:B---3--:R-:W-:-:S13]  /*04f0*/  ISETP.NE.AND P0, PT, R3, RZ, PT ;  /* 0x000000ff0300720c */ /* 0x008fda0003f05270 */
[----:B------:R-:W-:Y:S05]  /*0500*/  @P0 BRA `(.L_x_9) ;  /* 0x0000000000ec0947 */ /* 0x000fea0003800000 */
[----:B------:R-:W-:Y:S01]  /*0510*/  ELECT P0, URZ, PT ;  /* 0x0000000000ff782f */ /* 0x000fe20003800000 */
[----:B------:R-:W-:-:S12]  /*0520*/  BSSY.RECONVERGENT B0, `(.L_x_9) ;  /* 0x0000039000007945 */ /* 0x000fd80003800200 */
[----:B------:R-:W-:Y:S05]  /*0530*/  @!P0 BRA `(.L_x_10) ;  /* 0x0000000000dc8947 */ /* 0x000fea0003800000 */
[----:B------:R-:W3:Y:S01]  /*0540*/  S2UR UR4, SR_CgaCtaId ;  /* 0x00000000000479c3 */ /* 0x000ee20000008800 */
[----:B------:R-:W-:Y:S01]  /*0550*/  UMOV UR5, 0x400 ;  /* 0x0000040000057882 */ /* 0x000fe20000000000 */
[----:B------:R-:W-:Y:S01]  /*0560*/  UMOV UR8, 0x1 ;  /* 0x0000000100087882 */ /* 0x000fe20000000000 */
[----:B------:R-:W-:Y:S01]  /*0570*/  UMOV UR6, 0x2 ;  /* 0x0000000200067882 */ /* 0x000fe20000000000 */
[----:B------:R-:W-:-:S04]  /*0580*/  UIADD3 UR8, UPT, UPT, -UR8, 0x100000, URZ ;  /* 0x0010000008087890 */ /* 0x000fc8000fffe1ff */
[----:B------:R-:W-:Y:S02]  /*0590*/  USHF.L.U32 UR9, UR8, 0xb, URZ ;  /* 0x0000000b08097899 */ /* 0x000fe400080006ff */
[----:B------:R-:W-:Y:S02]  /*05a0*/  USHF.L.U32 UR8, UR8, 0x1, URZ ;  /* 0x0000000108087899 */ /* 0x000fe400080006ff */
[----:B------:R-:W-:-:S04]  /*05b0*/  UIADD3 UR6, UPT, UPT, -UR6, 0x100000, URZ ;  /* 0x0010000006067890 */ /* 0x000fc8000fffe1ff */
[----:B------:R-:W-:Y:S02]  /*05c0*/  USHF.L.U32 UR7, UR6, 0xb, URZ ;  /* 0x0000000b06077899 */ /* 0x000fe400080006ff */
[----:B------:R-:W-:Y:S02]  /*05d0*/  USHF.L.U32 UR6, UR6, 0x1, URZ ;  /* 0x0000000106067899 */ /* 0x000fe400080006ff */
[----:B---3--:R-:W-:Y:S01]  /*05e0*/  ULEA UR4, UR4, UR5, 0x18 ;  /* 0x0000000504047291 */ /* 0x008fe2000f8ec0ff */
[----:B------:R-:W3:Y:S11]  /*05f0*/  FENCE.VIEW.ASYNC.S ;  /* 0x00000000000073c6 */ /* 0x000ef60000000000 */
[----:B---3--:R3:W4:Y:S01]  /*0600*/  SYNCS.EXCH.64 URZ, [UR4], UR8 ;  /* 0x0000000804ff75b2 */ /* 0x0087220008000100 */
[----:B------:R3:W1:Y:S01]  /*0610*/  SYNCS.EXCH.64 URZ, [UR4+0xa8], UR6 ;  /* 0x0000a80604ff75b2 */ /* 0x0006620008000100 */
        /* <DEDUP_REMOVED lines=39> */
[----:B------:R3:W1:Y:S02]  /*0890*/  SYNCS.EXCH.64 URZ, [UR4+0x148], UR6 ;  /* 0x0001480604ff75b2 */ /* 0x0006640008000100 */
[----:B---34-:R-:W-:Y:S01]  /*08a0*/  NOP ;  /* 0x0000000000007918 */ /* 0x018fe20000000000 */
.L_x_10:
[----:B------:R-:W-:Y:S05]  /*08b0*/  BSYNC.RECONVERGENT B0 ;  /* 0x0000000000007941 */ /* 0x000fea0003800200 */
.L_x_9:
[----:B------:R-:W3:Y:S01]  /*08c0*/  SHFL.IDX PT, R3, R242, RZ, 0x1f ;  /* 0x00001ffff2037589 */ /* 0x000ee200000e0000 */
[----:B------:R-:W-:Y:S01]  /*08d0*/  NOP ;  /* 0x0000000000007918 */ /* 0x000fe20000000000 */
[----:B---3--:R-:W-:-:S13]  /*08e0*/  ISETP.NE.AND P0, PT, R3, 0x1, PT ;  /* 0x000000010300780c */ /* 0x008fda0003f05270 */
[----:B------:R-:W-:Y:S05]  /*08f0*/  @P0 BRA `(.L_x_11) ;  /* 0x0000000000400947 */ /* 0x000fea0003800000 */
        /* <DEDUP_REMOVED lines=9> */
[----:B------:R-:W-:Y:S01]  /*0990*/  USHF.L.U32 UR6, UR6, 0x1, URZ ;  /* 0x0000000106067899 */ /* 0x000fe200080006ff */
[----:B------:R-:W-:Y:S01]  /*09a0*/  ELECT P0, URZ, PT ;  /* 0x0000000000ff782f */ /* 0x000fe20003800000 */
[----:B---3--:R-:W-:Y:S01]  /*09b0*/  ULEA UR4, UR4, UR5, 0x18 ;  /* 0x0000000504047291 */ /* 0x008fe2000f8ec0ff */
[----:B------:R-:W3:Y:S11]  /*09c0*/  FENCE.VIEW.ASYNC.S ;  /* 0x00000000000073c6 */ /* 0x000ef60000000000 */
[----:B---3--:R3:W4:Y:S01]  /*09d0*/  SYNCS.EXCH.64 URZ, [UR4+0x150], UR8 ;  /* 0x0001500804ff75b2 */ /* 0x0087220008000100 */
[----:B------:R3:W1:Y:S01]  /*09e0*/  SYNCS.EXCH.64 URZ, [UR4+0x158], UR6 ;  /* 0x0001580604ff75b2 */ /* 0x0006620008000100 */
[----:B------:R-:W-:Y:S01]  /*09f0*/  NOP ;  /* 0x0000000000007918 */ /* 0x000fe20000000000 */
.L_x_11:
[----:B------:R-:W2:Y:S01]  /*0a00*/  SHFL.IDX PT, R3, R242, RZ, 0x1f ;  /* 0x00001ffff2037589 */ /* 0x000ea200000e0000 */
[----:B------:R-:W-:Y:S01]  /*0a10*/  NOP ;  /* 0x0000000000007918 */ /* 0x000fe20000000000 */
[----:B--2---:R-:W-:-:S13]  /*0a20*/  ISETP.NE.AND P0, PT, R3, 0x3, PT ;  /* 0x000000030300780c */ /* 0x004fda0003f05270 */
[----:B------:R-:W-:Y:S05]  /*0a30*/  @P0 BRA `(.L_x_12) ;  /* 0x0000000000300947 */ /* 0x000fea0003800000 */
[----:B---3--:R-:W2:Y:S01]  /*0a40*/  S2UR UR4, SR_CgaCtaId ;  /* 0x00000000000479c3 */ /* 0x008ea20000008800 */
[----:B------:R-:W-:Y:S01]  /*0a50*/  UMOV UR6, 0x400 ;  /* 0x0000040000067882 */ /* 0x000fe20000000000 */
[----:B------:R-:W-:Y:S01]  /*0a60*/  UMOV UR5, 0x20 ;  /* 0x0000002000057882 */ /* 0x000fe20000000000 */
[----:B------:R-:W-:Y:S01]  /*0a70*/  ELECT P0, URZ, PT ;  /* 0x0000000000ff782f */ /* 0x000fe20003800000 */
[----:B--2---:R-:W-:Y:S02]  /*0a80*/  ULEA UR6, UR4, UR6, 0x18 ;  /* 0x0000000604067291 */ /* 0x004fe4000f8ec0ff */
[----:B------:R-:W-:-:S04]  /*0a90*/  UIADD3 UR4, UPT, UPT, -UR5, 0x100000, URZ ;  /* 0x0010000005047890 */ /* 0x000fc8000fffe1ff */
[----:B------:R-:W-:Y:S02]  /*0aa0*/  USHF.L.U32 UR5, UR4, 0xb, URZ ;  /* 0x0000000b04057899 */ /* 0x000fe400080006ff */
[----:B------:R-:W-:Y:S01]  /*0ab0*/  USHF.L.U32 UR4, UR4, 0x1, URZ ;  /* 0x0000000104047899 */ /* 0x000fe200080006ff */
[----:B------:R-:W2:Y:S11]  /*0ac0*/  FENCE.VIEW.ASYNC.S ;  /* 0x00000000000073c6 */ /* 0x000eb60000000000 */
[----:B--2---:R2:W3:Y:S01]  /*0ad0*/  SYNCS.EXCH.64 URZ, [UR6+0x160], UR4 ;  /* 0x0001600406ff75b2 */ /* 0x0044e20008000100 */
[----:B------:R2:W1:Y:S01]  /*0ae0*/  SYNCS.EXCH.64 URZ, [UR6+0x168], UR4 ;  /* 0x0001680406ff75b2 */ /* 0x0004620008000100 */
[----:B------:R-:W-:Y:S01]  /*0af0*/  NOP ;  /* 0x0000000000007918 */ /* 0x000fe20000000000 */
.L_x_12:
[----:B------:R-:W4:Y:S01]  /*0b00*/  SHFL.IDX PT, R3, R242, RZ, 0x1f ;  /* 0x00001ffff2037589 */ /* 0x000f2200000e0000 */
[----:B------:R-:W-:Y:S01]  /*0b10*/  NOP ;  /* 0x0000000000007918 */ /* 0x000fe20000000000 */
[----:B----4-:R-:W-:-:S13]  /*0b20*/  ISETP.NE.AND P0, PT, R3, 0x4, PT ;  /* 0x000000040300780c */ /* 0x010fda0003f05270 */
[----:B------:R-:W-:Y:S05]  /*0b30*/  @P0 BRA `(.L_x_13) ;  /* 0x00000000004c0947 */ /* 0x000fea0003800000 */
[----:B--23--:R-:W2:Y:S01]  /*0b40*/  S2UR UR6, SR_CgaCtaId ;  /* 0x00000000000679c3 */ /* 0x00cea20000008800 */
[----:B------:R-:W-:Y:S01]  /*0b50*/  UMOV UR4, 0x1e0 ;  /* 0x000001e000047882 */ /* 0x000fe20000000000 */
[----:B------:R-:W-:Y:S01]  /*0b60*/  UMOV UR5, 0x400 ;  /* 0x0000040000057882 */ /* 0x000fe20000000000 */
[----:B------:R-:W-:Y:S01]  /*0b70*/  USEL UR4, UR4, 0x1a0, UP3 ;  /* 0x000001a004047887 */ /* 0x000fe20009800000 */
[----:B------:R-:W-:Y:S01]  /*0b80*/  UMOV UR8, 0x1 ;  /* 0x0000000100087882 */ /* 0x000fe20000000000 */
[----:B------:R-:W-:Y:S01]  /*0b90*/  ELECT P0, URZ, PT ;  /* 0x0000000000ff782f */ /* 0x000fe20003800000 */
[----:B------:R-:W-:-:S04]  /*0ba0*/  UIADD3 UR8, UPT, UPT, -UR8, 0x100000, URZ ;  /* 0x0010000008087890 */ /* 0x000fc8000fffe1ff */
[----:B------:R-:W-:Y:S02]  /*0bb0*/  USHF.L.U32 UR9, UR8, 0xb, URZ ;  /* 0x0000000b08097899 */ /* 0x000fe400080006ff */
[----:B------:R-:W-:Y:S02]  /*0bc0*/  USHF.L.U32 UR8, UR8, 0x1, URZ ;  /* 0x0000000108087899 */ /* 0x000fe400080006ff */
[----:B--2---:R-:W-:Y:S02]  /*0bd0*/  ULEA UR6, UR6, UR5, 0x18 ;  /* 0x0000000506067291 */ /* 0x004fe4000f8ec0ff */
[----:B------:R-:W-:-:S04]  /*0be0*/  UIADD3 UR4, UPT, UPT, -UR4, 0x100000, URZ ;  /* 0x0010000004047890 */ /* 0x000fc8000fffe1ff */
[----:B------:R-:W-:Y:S02]  /*0bf0*/  USHF.L.U32 UR5, UR4, 0xb, URZ ;  /* 0x0000000b04057899 */ /* 0x000fe400080006ff */
[----:B------:R-:W-:Y:S01]  /*0c00*/  USHF.L.U32 UR4, UR4, 0x1, URZ ;  /* 0x0000000104047899 */ /* 0x000fe200080006ff */
[----:B------:R-:W2:Y:S03]  /*0c10*/  FENCE.VIEW.ASYNC.S ;  /* 0x00000000000073c6 */ /* 0x000ea60000000000 */
[----:B--2---:R4:W2:Y:S08]  /*0c20*/  SYNCS.EXCH.64 URZ, [UR6+0x170], UR8 ;  /* 0x0001700806ff75b2 */ /* 0x0048b00008000100 */
[----:B------:R4:W3:Y:S01]  /*0c30*/  SYNCS.EXCH.64 URZ, [UR6+0x180], UR4 ;  /* 0x0001800406ff75b2 */ /* 0x0008e20008000100 */
[----:B------:R4:W1:Y:S01]  /*0c40*/  SYNCS.EXCH.64 URZ, [UR6+0x178], UR8 ;  /* 0x0001780806ff75b2 */ /* 0x0008620008000100 */
[----:B------:R4:W1:Y:S02]  /*0c50*/  SYNCS.EXCH.64 URZ, [UR6+0x188], UR4 ;  /* 0x0001880406ff75b2 */ /* 0x0008640008000100 */
[----:B----4-:R-:W-:Y:S01]  /*0c60*/  NOP ;  /* 0x0000000000007918 */ /* 0x010fe20000000000 */
.L_x_13:
[----:B------:R-:W4:Y:S01]  /*0c70*/  SHFL.IDX PT, R3, R242, RZ, 0x1f ;  /* 0x00001ffff2037589 */ /* 0x000f2200000e0000 */
[----:B------:R-:W-:Y:S01]  /*0c80*/  NOP ;  /* 0x0000000000007918 */ /* 0x000fe20000000000 */
[----:B----4-:R-:W-:-:S13]  /*0c90*/  ISETP.NE.AND P0, PT, R3, 0x5, PT ;  /* 0x000000050300780c */ /* 0x010fda0003f05270 */
[----:B------:R-:W-:Y:S05]  /*0ca0*/  @P0 BRA `(.L_x_14) ;  /* 0x0000000000580947 */ /* 0x000fea0003800000 */
[----:B--23--:R-:W2:Y:S01]  /*0cb0*/  S2UR UR4, SR_CgaCtaId ;  /* 0x00000000000479c3 */ /* 0x00cea20000008800 */
        /* <DEDUP_REMOVED lines=10> */
[----:B--2---:R-:W-:Y:S01]  /*0d60*/  ULEA UR4, UR4, UR5, 0x18 ;  /* 0x0000000504047291 */ /* 0x004fe2000f8ec0ff */
[----:B------:R-:W2:Y:S11]  /*0d70*/  FENCE.VIEW.ASYNC.S ;  /* 0x00000000000073c6 */ /* 0x000eb60000000000 */
[----:B--2---:R4:W2:Y:S01]  /*0d80*/  SYNCS.EXCH.64 URZ, [UR4+0x190], UR8 ;  /* 0x0001900804ff75b2 */ /* 0x0048a20008000100 */
[----:B------:R4:W3:Y:S01]  /*0d90*/  SYNCS.EXCH.64 URZ, [UR4+0x1b0], UR6 ;  /* 0x0001b00604ff75b2 */ /* 0x0008e20008000100 */
[----:B------:R4:W1:Y:S01]  /*0da0*/  SYNCS.EXCH.64 URZ, [UR4+0x198], UR8 ;  /* 0x0001980804ff75b2 */ /* 0x0008620008000100 */
[----:B------:R4:W1:Y:S01]  /*0db0*/  SYNCS.EXCH.64 URZ, [UR4+0x1b8], UR6 ;  /* 0x0001b80604ff75b2 */ /* 0x0008620008000100 */
[----:B------:R4:W1:Y:S01]  /*0dc0*/  SYNCS.EXCH.64 URZ, [UR4+0x1a0], UR8 ;  /* 0x0001a00804ff75b2 */ /* 0x0008620008000100 */
[----:B------:R4:W1:Y:S01]  /*0dd0*/  SYNCS.EXCH.64 URZ, [UR4+0x1c0], UR6 ;  /* 0x0001c00604ff75b2 */ /* 0x0008620008000100 */
[----:B------:R4:W1:Y:S01]  /*0de0*/  SYNCS.EXCH.64 URZ, [UR4+0x1a8], UR8 ;  /* 0x0001a80804ff75b2 */ /* 0x0008620008000100 */
[----:B------:R4:W1:Y:S02]  /*0df0*/  SYNCS.EXCH.64 URZ, [UR4+0x1c8], UR6 ;  /* 0x0001c80604ff75b2 */ /* 0x0008640008000100 */
[----:B----4-:R-:W-:Y:S01]  /*0e00*/  NOP ;  /* 0x0000000000007918 */ /* 0x010fe20000000000 */
.L_x_14:
[----:B------:R-:W4:Y:S01]  /*0e10*/  SHFL.IDX PT, R3, R242, RZ, 0x1f ;  /* 0x00001ffff2037589 */ /* 0x000f2200000e0000 */
[----:B------:R-:W1:Y:S01]  /*0e20*/  S2UR UR38, SR_CgaCtaId ;  /* 0x00000000002679c3 */ /* 0x000e620000008800 */
[----:B------:R-:W-:Y:S01]  /*0e30*/  NOP ;  /* 0x0000000000007918 */ /* 0x000fe20000000000 */
[----:B----4-:R-:W-:-:S13]  /*0e40*/  ISETP.NE.AND P0, PT, R3, 0x3, PT ;  /* 0x000000030300780c */ /* 0x010fda0003f05270 */
[----:B-1----:R-:W-:Y:S05]  /*0e50*/  @P0 BRA `(.L_x_15) ;  /* 0x0000000000340947 */ /* 0x002fea0003800000 */
[----:B--23--:R-:W-:Y:S01]  /*0e60*/  UMOV UR4, 0x400 ;  /* 0x0000040000047882 */ /* 0x00cfe20000000000 */
[----:B------:R-:W-:Y:S01]  /*0e70*/  UMOV UR6, 0x20 ;  /* 0x0000002000067882 */ /* 0x000fe20000000000 */
[----:B------:R-:W-:Y:S02]  /*0e80*/  ULEA UR4, UR38, UR4, 0x18 ;  /* 0x0000000426047291 */ /* 0x000fe4000f8ec0ff */
[----:B------:R-:W-:-:S04]  /*0e90*/  UIADD3 UR6, UPT, UPT, -UR6, 0x100000, URZ ;  /* 0x0010000006067890 */ /* 0x000fc8000fffe1ff */
[----:B------:R-:W-:Y:S02]  /*0ea0*/  USHF.L.U32 UR7, UR6, 0xb, URZ ;  /* 0x0000000b06077899 */ /* 0x000fe400080006ff */
[----:B------:R-:W-:Y:S01]  /*0eb0*/  USHF.L.U32 UR6, UR6, 0x1, URZ ;  /* 0x0000000106067899 */ /* 0x000fe200080006ff */
[----:B------:R-:W-:Y:S01]  /*0ec0*/  ELECT P0, URZ, PT ;  /* 0x0000000000ff782f */ /* 0x000fe20003800000 */
[----:B------:R-:W1:Y:S10]  /*0ed0*/  FENCE.VIEW.ASYNC.S ;  /* 0x00000000000073c6 */ /* 0x000e740000000000 */
[----:B-1----:R1:W4:Y:S01]  /*0ee0*/  SYNCS.EXCH.64 URZ, [UR4+0x1d0], UR6 ;  /* 0x0001d00604ff75b2 */ /* 0x0023220008000100 */
[----:B------:R1:W2:Y:S01]  /*0ef0*/  SYNCS.EXCH.64 URZ, [UR4+0x1e0], UR6 ;  /* 0x0001e00604ff75b2 */ /* 0x0002a20008000100 */
[----:B------:R1:W3:Y:S01]  /*0f00*/  SYNCS.EXCH.64 URZ, [UR4+0x1d8], UR6 ;  /* 0x0001d80604ff75b2 */ /* 0x0002e20008000100 */
[----:B------:R1:W1:Y:S01]  /*0f10*/  SYNCS.EXCH.64 URZ, [UR4+0x1e8], UR6 ;  /* 0x0001e80604ff75b2 */ /* 0x0002620008000100 */
[----:B------:R-:W-:Y:S01]  /*0f20*/  NOP ;  /* 0x0000000000007918 */ /* 0x000fe20000000000 */
.L_x_15:
[----:B-123--:R-:W1:Y:S01]  /*0f30*/  LDCU UR4, c[0x0][0x36c] ;  /* 0x00006d80ff0477ac */ /* 0x00ee620008000800 */
[----:B------:R-:W-:Y:S01]  /*0f40*/  ISETP.NE.OR P3, PT, R0, 0x2, !P3 ;  /* 0x000000020000780c */ /* 0x000fe20005f65670 */
[----:B------:R-:W-:Y:S01]  /*0f50*/  NOP ;  /* 0x0000000000007918 */ /* 0x000fe20000000000 */
[----:B------:R-:W-:Y:S01]  /*0f60*/  LOP3.LUT R0, R2, 0x1f, RZ, 0xc0, !PT ;  /* 0x0000001f02007812 */ /* 0x000fe200078ec0ff */
[----:B------:R-:W-:Y:S02]  /*0f70*/  UISETP.NE.AND UP4, UPT, UR20, 0x2, UPT ;  /* 0x000000021400788c */ /* 0x000fe4000bf85270 */
[----:B------:R-:W-:Y:S02]  /*0f80*/  UISETP.NE.AND UP5, UPT, UR20, URZ, UPT ;  /* 0x000000ff1400728c */ /* 0x000fe4000bfa5270 */
[----:B-1----:R-:W-:-:S09]  /*0f90*/  UISETP.EQ.U32.AND UP6, UPT, UR4, 0x1, UPT ;  /* 0x000000010400788c */ /* 0x002fd2000bfc2070 */
[----:B------:R-:W-:Y:S05]  /*0fa0*/  BRA.U !UP6, `(.L_x_16) ;  /* 0x000000010e087547 */ /* 0x000fea000b800000 */
[----:B----4-:R-:W-:Y:S01]  /*0fb0*/  UCGABAR_ARV ;  /* 0x00000000000079c7 */ /* 0x010fe20008000000 */
[----:B------:R-:W-:Y:S05]  /*0fc0*/  BRA `(.L_x_17) ;  /* 0x0000000000047947 */ /* 0x000fea0003800000 */
.L_x_16:
[----:B----4-:R-:W-:Y:S01]  /*0fd0*/  NOP ;  /* 0x0000000000007918 */ /* 0x010fe20000000000 */
.L_x_17:
[----:B------:R-:W1:Y:S01]  /*0fe0*/  S2UR UR45, SR_CTAID.X ;  /* 0x00000000002d79c3 */ /* 0x000e620000002500 */
[----:B------:R-:W-:-:S05]  /*0ff0*/  CS2R.32 R4, SR_CgaSize ;  /* 0x0000000000047805 */ /* 0x000fca0000008a00 */
[----:B------:R-:W-:-:S05]  /*1000*/  IMAD R4, R4, -0xa0, RZ ;  /* 0xffffff6004047824 */ /* 0x000fca00078e02ff */
[----:B------:R-:W-:-:S14]  /*1010*/  R2UR UR5, R4 ;  /* 0x00000000040572ca */ /* 0x000fdc00000e0000 */
[----:B------:R-:W2:Y:S01]  /*1020*/  LDCU UR5, c[0x0][UR5+0x2b0] ;  /* 0x00005600050577ac */ /* 0x000ea20008000800 */
[----:B------:R-:W-:-:S05]  /*1030*/  CS2R.32 R4, SR_CgaSize ;  /* 0x0000000000047805 */ /* 0x000fca0000008a00 */
[----:B------:R-:W-:-:S05]  /*1040*/  IMAD R4, R4, -0xa0, RZ ;  /* 0xffffff6004047824 */ /* 0x000fca00078e02ff */
[----:B------:R-:W-:-:S14]  /*1050*/  R2UR UR4, R4 ;  /* 0x00000000040472ca */ /* 0x000fdc00000e0000 */
[----:B------:R-:W3:Y:S01]  /*1060*/  LDCU UR4, c[0x0][UR4+0x2b4] ;  /* 0x00005680040477ac */ /* 0x000ee20008000800 */
[----:B------:R-:W4:Y:S01]  /*1070*/  S2UR UR46, SR_CTAID.Y ;  /* 0x00000000002e79c3 */ /* 0x000f220000002600 */
[----:B------:R-:W-:-:S05]  /*1080*/  CS2R.32 R4, SR_CgaSize ;  /* 0x0000000000047805 */ /* 0x000fca0000008a00 */
[----:B------:R-:W-:-:S05]  /*1090*/  IMAD R4, R4, -0xa0, RZ ;  /* 0xffffff6004047824 */ /* 0x000fca00078e02ff */
[----:B------:R-:W-:-:S14]  /*10a0*/  R2UR UR57, R4 ;  /* 0x00000000043972ca */ /* 0x000fdc00000e0000 */
[----:B------:R-:W3:Y:S01]  /*10b0*/  LDCU UR57, c[0x0][UR57+0x2a0] ;  /* 0x00005400393977ac */ /* 0x000ee20008000800 */
[----:B------:R-:W-:-:S05]  /*10c0*/  CS2R.32 R4, SR_CgaSize ;  /* 0x0000000000047805 */ /* 0x000fca0000008a00 */
[----:B------:R-:W-:-:S05]  /*10d0*/  IMAD R4, R4, -0xa0, RZ ;  /* 0xffffff6004047824 */ /* 0x000fca00078e02ff */
[----:B------:R-:W-:-:S14]  /*10e0*/  R2UR UR56, R4 ;  /* 0x00000000043872ca */ /* 0x000fdc00000e0000 */
[----:B------:R-:W3:Y:S01]  /*10f0*/  LDCU UR56, c[0x0][UR56+0x2a4] ;  /* 0x00005480383877ac */ /* 0x000ee20008000800 */
[----:B------:R-:W3:Y:S01]  /*1100*/  LDCU UR21, c[0x0][0xb24] ;  /* 0x00016480ff1577ac */ /* 0x000ee20008000800 */
[----:B------:R-:W3:Y:S01]  /*1110*/  LDCU UR42, c[0x0][0xb24] ;  /* 0x00016480ff2a77ac */ /* 0x000ee20008000800 */
[----:B-1----:R-:W-:Y:S01]  /*1120*/  I2FP.F32.U32 R4, UR45 ;  /* 0x0000002d00047c45 */ /* 0x002fe20008201000 */
[----:B------:R-:W1:Y:S04]  /*1130*/  LDCU UR23, c[0x0][0xb30] ;  /* 0x00016600ff1777ac */ /* 0x000e680008000800 */
[----:B--2---:R-:W-:Y:S01]  /*1140*/  FMUL R4, R4, UR5 ;  /* 0x0000000504047c20 */ /* 0x004fe20008400000 */
[----:B----4-:R-:W-:-:S05]  /*1150*/  I2FP.F32.U32 R3, UR46 ;  /* 0x0000002e00037c45 */ /* 0x010fca0008201000 */
[----:B------:R-:W2:Y:S01]  /*1160*/  F2I.U32.TRUNC.NTZ R4, R4 ;  /* 0x0000000400047305 */ /* 0x000ea2000020f000 */
[----:B---3--:R-:W-:Y:S01]  /*1170*/  FMUL R3, R3, UR4 ;  /* 0x0000000403037c20 */ /* 0x008fe20008400000 */
[----:B------:R-:W-:-:S04]  /*1180*/  ULOP3.LUT UR4, UR38, 0x1, URZ, 0xc0, !UPT ;  /* 0x0000000126047892 */ /* 0x000fc8000f8ec0ff */
[----:B------:R-:W-:Y:S02]  /*1190*/  UISETP.NE.U32.AND UP0, UPT, UR4, 0x1, UPT ;  /* 0x000000010400788c */ /* 0x000fe4000bf05070 */
[----:B------:R-:W3:Y:S02]  /*11a0*/  F2I.U32.TRUNC.NTZ R3, R3 ;  /* 0x0000000300037305 */ /* 0x000ee4000020f000 */
[----:B------:R-:W-:Y:S01]  /*11b0*/  USEL UR4, URZ, 0xe00, UP0 ;  /* 0x00000e00ff047887 */ /* 0x000fe20008000000 */
[----:B--2---:R-:W-:Y:S02]  /*11c0*/  R2UR UR6, R4 ;  /* 0x00000000040672ca */ /* 0x004fe400000e0000 */
[----:B---3--:R-:W-:Y:S02]  /*11d0*/  R2UR UR5, R3 ;  /* 0x00000000030572ca */ /* 0x008fe400000e0000 */
[----:B------:R-:W-:-:S09]  /*11e0*/  PRMT R3, RZ, 0x7610, R3 ;  /* 0x00007610ff037816 */ /* 0x000fd20000000003 */
[----:B------:R-:W-:-:S04]  /*11f0*/  UIADD3 UR6, UPT, UPT, -UR6, URZ, URZ ;  /* 0x000000ff06067290 */ /* 0x000fc8000fffe1ff */
[----:B------:R-:W-:Y:S02]  /*1200*/  UIMAD UR57, UR57, UR6, UR45 ;  /* 0x00000006393972a4 */ /* 0x000fe4000f8e022d */
[----:B------:R-:W-:-:S04]  /*1210*/  UIADD3 UR5, UPT, UPT, -UR5, URZ, URZ ;  /* 0x000000ff05057290 */ /* 0x000fc8000fffe1ff */
[----:B------:R-:W-:Y:S01]  /*1220*/  UIMAD UR56, UR56, UR5, UR46 ;  /* 0x00000005383872a4 */ /* 0x000fe2000f8e022e */
[----:B-1----:R-:W-:Y:S11]  /*1230*/  BRA.U UP5, `(.L_x_18) ;  /* 0x0000000105247547 */ /* 0x002ff6000b800000 */
[----:B------:R-:W-:-:S04]  /*1240*/  UISETP.NE.AND UP0, UPT, UR56, URZ, UPT ;  /* 0x000000ff3800728c */ /* 0x000fc8000bf05270 */
[----:B------:R-:W-:-:S04]  /*1250*/  UISETP.EQ.OR UP0, UPT, UR57, URZ, !UP0 ;  /* 0x000000ff3900728c */ /* 0x000fc8000c702670 */
[----:B------:R-:W-:Y:S02]  /*1260*/  USEL UR6, URZ, 0x1, !UP0 ;  /* 0x00000001ff067887 */ /* 0x000fe4000c000000 */
[----:B------:R-:W-:-:S04]  /*1270*/  UISETP.NE.AND UP0, UPT, UR56, URZ, UPT ;  /* 0x000000ff3800728c */ /* 0x000fc8000bf05270 */
[----:B------:R-:W-:Y:S02]  /*1280*/  USEL UR5, URZ, 0x2, UP0 ;  /* 0x00000002ff057887 */ /* 0x000fe40008000000 */
[----:B------:R-:W-:-:S04]  /*1290*/  UISETP.NE.AND UP0, UPT, UR57, 0x1, UPT ;  /* 0x000000013900788c */ /* 0x000fc8000bf05270 */
[----:B------:R-:W-:-:S04]  /*12a0*/  USEL UR5, UR5, 0x2, UP0 ;  /* 0x0000000205057887 */ /* 0x000fc80008000000 */
[----:B------:R-:W-:-:S06]  /*12b0*/  UIADD3 UR5, UPT, UPT, UR6, UR5, URZ ;  /* 0x0000000506057290 */ /* 0x000fcc000fffe0ff */
[----:B------:R-:W-:-:S07]  /*12c0*/  MOV R3, UR5 ;  /* 0x0000000500037c02 */ /* 0x000fce0008000f00 */
.L_x_18:
[----:B------:R-:W1:Y:S01]  /*12d0*/  S2UR UR36, SR_CTAID.Z ;  /* 0x00000000002479c3 */ /* 0x000e620000002700 */
[----:B------:R-:W-:-:S09]  /*12e0*/  UISETP.GE.AND UP0, UPT, UR21, 0x1, UPT ;  /* 0x000000011500788c */ /* 0x000fd2000bf06270 */
[----:B------:R-:W-:Y:S05]  /*12f0*/  BRA.U !UP0, `(.L_x_19) ;  /* 0x0000000108d07547 */ /* 0x000fea000b800000 */
[----:B------:R-:W2:Y:S01]  /*1300*/  LDCU.128 UR12, c[0x0][0xb10] ;  /* 0x00016200ff0c77ac */ /* 0x000ea20008000c00 */
[----:B------:R-:W3:Y:S01]  /*1310*/  LDCU UR22, c[0x0][0xb0c] ;  /* 0x00016180ff1677ac */ /* 0x000ee20008000800 */
[----:B------:R-:W4:Y:S01]  /*1320*/  LDCU UR7, c[0x0][0x370] ;  /* 0x00006e00ff0777ac */ /* 0x000f220008000800 */
[----:B------:R-:W1:Y:S01]  /*1330*/  LDCU UR8, c[0x0][0x374] ;  /* 0x00006e80ff0877ac */ /* 0x000e620008000800 */
[----:B------:R-:W1:Y:S01]  /*1340*/  LDCU UR9, c[0x0][0xb20] ;  /* 0x00016400ff0977ac */ /* 0x000e620008000800 */
[----:B--2---:R-:W-:Y:S02]  /*1350*/  UIMAD.WIDE.U32 UR10, UR45, UR12, URZ ;  /* 0x0000000c2d0a72a5 */ /* 0x004fe4000f8e00ff */
[----:B---3--:R-:W-:Y:S02]  /*1360*/  UISETP.NE.AND UP0, UPT, UR22, 0x1, UPT ;  /* 0x000000011600788c */ /* 0x008fe4000bf05270 */
[----:B------:R-:W-:Y:S02]  /*1370*/  UIMAD.WIDE.U32 UR16, UR46, UR15, URZ ;  /* 0x0000000f2e1072a5 */ /* 0x000fe4000f8e00ff */
[----:B----4-:R-:W-:Y:S01]  /*1380*/  UIMAD.WIDE.U32 UR18, UR7, UR12, URZ ;  /* 0x0000000c071272a5 */ /* 0x010fe2000f8e00ff */
[----:B------:R-:W-:Y:S01]  /*1390*/  UMOV UR6, UR11 ;  /* 0x0000000b00067c82 */ /* 0x000fe20008000000 */
[----:B------:R-:W-:-:S02]  /*13a0*/  UISETP.NE.AND UP1, UPT, UR21, 0x1, UPT ;  /* 0x000000011500788c */ /* 0x000fc4000bf25270 */
[----:B------:R-:W-:Y:S01]  /*13b0*/  USHF.R.U32.HI UR6, URZ, UR13, UR6 ;  /* 0x0000000dff067299 */ /* 0x000fe20008011606 */
[----:B------:R-:W2:Y:S02]  /*13c0*/  LDCU.64 UR10, c[0x0][0xb28] ;  /* 0x00016500ff0a77ac */ /* 0x000ea40008000a00 */
[----:B------:R-:W-:Y:S01]  /*13d0*/  UMOV UR18, UR19 ;  /* 0x0000001300127c82 */ /* 0x000fe20008000000 */
[----:B------:R-:W-:Y:S02]  /*13e0*/  USEL UR6, UR45, UR6, !UP0 ;  /* 0x000000062d067287 */ /* 0x000fe4000c000000 */
[----:B------:R-:W-:Y:S02]  /*13f0*/  @UP0 USHF.R.U32.HI UR7, URZ, UR13, UR18 ;  /* 0x0000000dff070299 */ /* 0x000fe40008011612 */
[----:B------:R-:W-:Y:S02]  /*1400*/  UISETP.NE.AND UP0, UPT, UR14, 0x1, UPT ;  /* 0x000000010e00788c */ /* 0x000fe4000bf05270 */
[----:B-1----:R-:W-:Y:S01]  /*1410*/  UIMAD.WIDE.U32 UR12, UR8, UR15, URZ ;  /* 0x0000000f080c72a5 */ /* 0x002fe2000f8e00ff */
[----:B------:R-:W-:-:S02]  /*1420*/  UMOV UR5, UR17 ;  /* 0x0000001100057c82 */ /* 0x000fc40008000000 */
[----:B------:R-:W-:-:S04]  /*1430*/  USHF.R.U32.HI UR5, URZ, UR9, UR5 ;  /* 0x00000009ff057299 */ /* 0x000fc80008011605 */
[----:B------:R-:W-:Y:S01]  /*1440*/  UMOV UR12, UR13 ;  /* 0x0000000d000c7c82 */ /* 0x000fe20008000000 */
[----:B--2---:R-:W-:Y:S02]  /*1450*/  UIMAD.WIDE.U32 UR16, UR7, UR10, URZ ;  /* 0x0000000a071072a5 */ /* 0x004fe4000f8e00ff */
[----:B------:R-:W-:Y:S02]  /*1460*/  @UP0 USHF.R.U32.HI UR8, URZ, UR9, UR12 ;  /* 0x00000009ff080299 */ /* 0x000fe4000801160c */
[----:B------:R-:W-:Y:S02]  /*1470*/  USEL UR5, UR46, UR5, !UP0 ;  /* 0x000000052e057287 */ /* 0x000fe4000c000000 */
[----:B------:R-:W-:Y:S01]  /*1480*/  UIMAD.WIDE.U32 UR12, UR8, UR10, URZ ;  /* 0x0000000a080c72a5 */ /* 0x000fe2000f8e00ff */
[----:B------:R-:W-:Y:S02]  /*1490*/  UMOV UR16, UR17 ;  /* 0x0000001100107c82 */ /* 0x000fe40008000000 */
[----:B------:R-:W-:-:S04]  /*14a0*/  @UP1 USHF.R.U32.HI UR7, URZ, UR11, UR16 ;  /* 0x0000000bff071299 */ /* 0x000fc80008011610 */
[----:B------:R-:W-:Y:S01]  /*14b0*/  UMOV UR12, UR13 ;  /* 0x0000000d000c7c82 */ /* 0x000fe20008000000 */
[----:B------:R-:W-:Y:S02]  /*14c0*/  UIMAD UR9, UR7, UR21, URZ ;  /* 0x00000015070972a4 */ /* 0x000fe4000f8e02ff */
[----:B------:R-:W-:Y:S02]  /*14d0*/  @UP1 USHF.R.U32.HI UR8, URZ, UR11, UR12 ;  /* 0x0000000bff081299 */ /* 0x000fe4000801160c */
[----:B------:R-:W-:Y:S02]  /*14e0*/  UIMAD.WIDE.U32 UR12, UR5, UR10, URZ ;  /* 0x0000000a050c72a5 */ /* 0x000fe4000f8e00ff */
[----:B------:R-:W-:Y:S02]  /*14f0*/  UIMAD UR8, UR8, UR21, URZ ;  /* 0x00000015080872a4 */ /* 0x000fe4000f8e02ff */
[----:B------:R-:W-:Y:S02]  /*1500*/  UIADD3 UR12, UPT, UPT, -UR6, URZ, URZ ;  /* 0x000000ff060c7290 */ /* 0x000fe4000fffe1ff */
[----:B------:R-:W-:-:S02]  /*1510*/  UISETP.GE.AND UP0, UPT, UR5, UR8, UPT ;  /* 0x000000080500728c */ /* 0x000fc4000bf06270 */
[----:B------:R-:W-:Y:S02]  /*1520*/  UIMAD UR45, UR22, UR12, UR45 ;  /* 0x0000000c162d72a4 */ /* 0x000fe4000f8e022d */
[----:B------:R-:W-:Y:S02]  /*1530*/  UISETP.GE.OR UP0, UPT, UR6, UR9, UP0 ;  /* 0x000000090600728c */ /* 0x000fe40008706670 */
[----:B------:R-:W-:-:S03]  /*1540*/  UIMAD.WIDE.U32 UR8, UR6, UR10, URZ ;  /* 0x0000000a060872a5 */ /* 0x000fc6000f8e00ff */
[----:B------:R-:W-:Y:S02]  /*1550*/  UMOV UR10, UR13 ;  /* 0x0000000d000a7c82 */ /* 0x000fe40008000000 */
[----:B------:R-:W-:-:S04]  /*1560*/  USHF.R.U32.HI UR10, URZ, UR11, UR10 ;  /* 0x0000000bff0a7299 */ /* 0x000fc8000801160a */
[----:B------:R-:W-:Y:S02]  /*1570*/  USEL UR8, UR5, UR10, !UP1 ;  /* 0x0000000a05087287 */ /* 0x000fe4000c800000 */
[----:B------:R-:W-:Y:S02]  /*1580*/  @!UP0 USHF.R.U32.HI UR9, URZ, UR11, UR9 ;  /* 0x0000000bff098299 */ /* 0x000fe40008011609 */
[----:B------:R-:W-:Y:S02]  /*1590*/  UIADD3 UR10, UPT, UPT, -UR8, URZ, URZ ;  /* 0x000000ff080a7290 */ /* 0x000fe4000fffe1ff */
[----:B------:R-:W-:Y:S02]  /*15a0*/  @!UP0 USEL UR9, UR6, UR9, !UP1 ;  /* 0x0000000906098287 */ /* 0x000fe4000c800000 */
[----:B------:R-:W-:Y:S02]  /*15b0*/  UIMAD UR10, UR21, UR10, UR5 ;  /* 0x0000000a150a72a4 */ /* 0x000fe4000f8e0205 */
[----:B------:R-:W-:-:S02]  /*15c0*/  UIADD3 UR11, UPT, UPT, -UR5, URZ, URZ ;  /* 0x000000ff050b7290 */ /* 0x000fc4000fffe1ff */
[----:B------:R-:W-:Y:S02]  /*15d0*/  @!UP0 UIMAD UR7, UR10, UR7, UR9 ;  /* 0x000000070a0782a4 */ /* 0x000fe4000f8e0209 */
[----:B------:R-:W-:Y:S02]  /*15e0*/  @!UP0 UIADD3 UR8, UPT, UPT, UR8, -UR9, URZ ;  /* 0x8000000908088290 */ /* 0x000fe4000fffe0ff */
[----:B------:R-:W-:Y:S02]  /*15f0*/  UIMAD UR11, UR14, UR11, UR46 ;  /* 0x0000000b0e0b72a4 */ /* 0x000fe4000f8e022e */
[----:B------:R-:W-:-:S03]  /*1600*/  @!UP0 UIMAD UR5, UR8, UR21, UR6 ;  /* 0x00000015080582a4 */ /* 0x000fc6000f8e0206 */
[----:B------:R-:W-:Y:S01]  /*1610*/  @!UP0 UMOV UR6, UR7 ;  /* 0x0000000700068c82 */ /* 0x000fe20008000000 */
[----:B------:R-:W-:Y:S02]  /*1620*/  UIMAD UR46, UR5, UR14, UR11 ;  /* 0x0000000e052e72a4 */ /* 0x000fe4000f8e020b */
[----:B------:R-:W-:-:S12]  /*1630*/  UIMAD UR45, UR6, UR22, UR45 ;  /* 0x00000016062d72a4 */ /* 0x000fd8000f8e022d */
.L_x_19:
[----:B------:R-:W-:-:S09]  /*1640*/  UISETP.NE.AND UP0, UPT, UR23, 0x1, UPT ;  /* 0x000000011700788c */ /* 0x000fd2000bf05270 */
[----:B------:R-:W-:Y:S05]  /*1650*/  BRA.U UP0, `(.L_x_20) ;  /* 0x0000000100447547 */ /* 0x000fea000b800000 */
[----:B------:R-:W2:Y:S01]  /*1660*/  LDCU.128 UR12, c[0x0][0xb10] ;  /* 0x00016200ff0c77ac */ /* 0x000ea20008000c00 */
[----:B------:R-:W3:Y:S01]  /*1670*/  LDCU UR10, c[0x0][0xb0c] ;  /* 0x00016180ff0a77ac */ /* 0x000ee20008000800 */
[----:B------:R-:W4:Y:S01]  /*1680*/  LDCU UR11, c[0x0][0xb20] ;  /* 0x00016400ff0b77ac */ /* 0x000f220008000800 */
[----:B--2---:R-:W-:Y:S02]  /*1690*/  UIMAD.WIDE.U32 UR6, UR45, UR12, URZ ;  /* 0x0000000c2d0672a5 */ /* 0x004fe4000f8e00ff */
[----:B------:R-:W-:Y:S02]  /*16a0*/  UIMAD.WIDE.U32 UR8, UR46, UR15, URZ ;  /* 0x0000000f2e0872a5 */ /* 0x000fe4000f8e00ff */
[----:B---3--:R-:W-:-:S03]  /*16b0*/  UISETP.NE.AND UP0, UPT, UR10, 0x1, UPT ;  /* 0x000000010a00788c */ /* 0x008fc6000bf05270 */
[----:B------:R-:W-:Y:S02]  /*16c0*/  UMOV UR6, UR7 ;  /* 0x0000000700067c82 */ /* 0x000fe40008000000 */
[----:B------:R-:W-:Y:S01]  /*16d0*/  USHF.R.U32.HI UR6, URZ, UR13, UR6 ;  /* 0x0000000dff067299 */ /* 0x000fe20008011606 */
[----:B------:R-:W-:-:S03]  /*16e0*/  UMOV UR5, UR9 ;  /* 0x0000000900057c82 */ /* 0x000fc60008000000 */
[----:B------:R-:W-:Y:S02]  /*16f0*/  USEL UR6, UR45, UR6, !UP0 ;  /* 0x000000062d067287 */ /* 0x000fe4000c000000 */
[----:B------:R-:W-:Y:S02]  /*1700*/  UISETP.NE.AND UP0, UPT, UR14, 0x1, UPT ;  /* 0x000000010e00788c */ /* 0x000fe4000bf05270 */
[----:B----4-:R-:W-:-:S04]  /*1710*/  USHF.R.U32.HI UR5, URZ, UR11, UR5 ;  /* 0x0000000bff057299 */ /* 0x010fc80008011605 */
[----:B------:R-:W-:-:S04]  /*1720*/  USEL UR5, UR46, UR5, !UP0 ;  /* 0x000000052e057287 */ /* 0x000fc8000c000000 */
[----:B------:R-:W-:Y:S02]  /*1730*/  UIADD3 UR7, UPT, UPT, UR6, -UR5, URZ ;  /* 0x8000000506077290 */ /* 0x000fe4000fffe0ff */
[----:B------:R-:W-:Y:S02]  /*1740*/  UIADD3 UR5, UPT, UPT, -UR6, UR5, URZ ;  /* 0x0000000506057290 */ /* 0x000fe4000fffe1ff */
[----:B------:R-:W-:Y:S02]  /*1750*/  UIMAD UR46, UR7, UR14, UR46 ;  /* 0x0000000e072e72a4 */ /* 0x000fe4000f8e022e */
[----:B------:R-:W-:-:S12]  /*1760*/  UIMAD UR45, UR5, UR10, UR45 ;  /* 0x0000000a052d72a4 */ /* 0x000fd8000f8e022d */
.L_x_20:
[----:B------:R-:W-:Y:S01]  /*1770*/  UISETP.NE.AND UP0, UPT, UR20, 0x2, UPT ;  /* 0x000000021400788c */ /* 0x000fe2000bf05270 */
[----:B------:R-:W-:Y:S09]  /*1780*/  BRA.U !UP6, `(.L_x_21) ;  /* 0x000000010e0c7547 */ /* 0x000ff2000b800000 */
[----:B------:R-:W-:Y:S01]  /*1790*/  UCGABAR_WAIT ;  /* 0x0000000000007dc7 */ /* 0x000fe20008000000 */
[----:B------:R-:W-:Y:S01]  /*17a0*/  CCTL.IVALL ;  /* 0x00000000ff00798f */ /* 0x000fe20002000000 */
[----:B------:R-:W-:Y:S05]  /*17b0*/  BRA `(.L_x_22) ;  /* 0x0000000000047947 */ /* 0x000fea0003800000 */
.L_x_21:
[----:B------:R-:W-:Y:S06]  /*17c0*/  BAR.SYNC.DEFER_BLOCKING 0x0 ;  /* 0x0000000000007b1d */ /* 0x000fec0000010000 */
.L_x_22:
[----:B------:R-:W-:Y:S05]  /*17d0*/  BRA.U UP0, `(.L_x_23) ;  /* 0x0000001d00247547 */ /* 0x000fea000b800000 */
[----:B------:R-:W2:Y:S01]  /*17e0*/  LDCU UR7, c[0x0][0x38c] ;  /* 0x00007180ff0777ac */ /* 0x000ea20008000800 */
[----:B------:R-:W-:Y:S01]  /*17f0*/  PLOP3.LUT P1, PT, PT, PT, UP3, 0x80, 0x8 ;  /* 0x000000000008781c */ /* 0x000fe20003f2f038 */
[----:B------:R-:W-:Y:S01]  /*1800*/  IMAD.MOV.U32 R12, RZ, RZ, 0x1 ;  /* 0x00000001ff0c7424 */ /* 0x000fe200078e00ff */
[----:B------:R-:W-:Y:S01]  /*1810*/  ISETP.EQ.OR P2, PT, R0, RZ, P3 ;  /* 0x000000ff0000720c */ /* 0x000fe20001f42670 */
[----:B------:R-:W-:Y:S01]  /*1820*/  UISETP.NE.AND UP1, UPT, UR20, URZ, UPT ;  /* 0x000000ff1400728c */ /* 0x000fe2000bf25270 */
[----:B------:R-:W-:Y:S01]  /*1830*/  PLOP3.LUT P1, PT, P1, PT, PT, 0x8, 0x80 ;  /* 0x000000000080781c */ /* 0x000fe20000f2e170 */
[----:B------:R-:W-:Y:S01]  /*1840*/  USEL UR26, URZ, 0x1, UP4 ;  /* 0x00000001ff1a7887 */ /* 0x000fe2000a000000 */
[----:B------:R-:W-:Y:S01]  /*1850*/  CS2R R10, SRZ ;  /* 0x00000000000a7805 */ /* 0x000fe2000001ff00 */
[----:B------:R-:W-:Y:S01]  /*1860*/  IMAD.MOV.U32 R9, RZ, RZ, RZ ;  /* 0x000000ffff097224 */ /* 0x000fe200078e00ff */
[----:B------:R-:W3:Y:S01]  /*1870*/  LDCU UR40, c[0x0][0x370] ;  /* 0x00006e00ff2877ac */ /* 0x000ee20008000800 */
[----:B------:R-:W-:Y:S01]  /*1880*/  IMAD.MOV.U32 R8, RZ, RZ, 0x1 ;  /* 0x00000001ff087424 */ /* 0x000fe200078e00ff */
[----:B------:R-:W4:Y:S01]  /*1890*/  LDCU.64 UR28, c[0x0][0x348] ;  /* 0x00006900ff1c77ac */ /* 0x000f220008000a00 */
[----:B------:R-:W-:-:S02]  /*18a0*/  USHF.R.U32.HI UR47, URZ, 0x5, UR4 ;  /* 0x00000005ff2f7899 */ /* 0x000fc40008011604 */
[----:B--2---:R-:W-:Y:S02]  /*18b0*/  UIADD3 UR6, UPT, UPT, UR7, 0x1f, URZ ;  /* 0x0000001f07067890 */ /* 0x004fe4000fffe0ff */
[----:B------:R-:W-:Y:S02]  /*18c0*/  UIADD3 UR48, UPT, UPT, UR7, 0x3e, URZ ;  /* 0x0000003e07307890 */ /* 0x000fe4000fffe0ff */
[----:B------:R-:W-:Y:S01]  /*18d0*/  USHF.R.S32.HI UR5, URZ, 0x1f, UR6 ;  /* 0x0000001fff057899 */ /* 0x000fe20008011406 */
[----:B------:R-:W2:Y:S03]  /*18e0*/  LDCU UR39, c[0x0][0x374] ;  /* 0x00006e80ff2777ac */ /* 0x000ea60008000800 */
[----:B------:R-:W-:Y:S02]  /*18f0*/  ULEA.HI UR5, UR5, UR6, URZ, 0x5 ;  /* 0x0000000605057291 */ /* 0x000fe4000f8f28ff */
[----:B------:R-:W-:-:S02]  /*1900*/  USEL UR26, UR26, 0x2, UP1 ;  /* 0x000000021a1a7887 */ /* 0x000fc40008800000 */
[----:B------:R-:W-:Y:S02]  /*1910*/  USHF.R.S32.HI UR43, URZ, 0x5, UR5 ;  /* 0x00000005ff2b7899 */ /* 0x000fe40008011405 */
[----:B------:R-:W-:Y:S02]  /*1920*/  UIADD3 UR5, UPT, UPT, UR7, -0x1, URZ ;  /* 0xffffffff07057890 */ /* 0x000fe4000fffe0ff */
[----:B------:R-:W-:Y:S02]  /*1930*/  UISETP.LT.U32.AND UP0, UPT, UR43, 0x15, UPT ;  /* 0x000000152b00788c */ /* 0x000fe4000bf01070 */
[----:B------:R-:W-:Y:S02]  /*1940*/  UISETP.GE.U32.AND UP2, UPT, UR5, -0x3f, UPT ;  /* 0xffffffc10500788c */ /* 0x000fe4000bf46070 */
[----:B------:R-:W-:Y:S01]  /*1950*/  USEL UR41, UR43, 0x15, UP0 ;  /* 0x000000152b297887 */ /* 0x000fe20008000000 */
[----:B------:R-:W-:-:S03]  /*1960*/  UMOV UR6, URZ ;  /* 0x000000ff00067c82 */ /* 0x000fc60008000000 */
[----:B------:R-:W-:Y:S02]  /*1970*/  UIADD3 UR21, UPT, UPT, UR41, -0x1, URZ ;  /* 0xffffffff29157890 */ /* 0x000fe4000fffe0ff */
[----:B------:R-:W-:-:S03]  /*1980*/  UIADD3 UR44, UPT, UPT, UR43, -UR41, URZ ;  /* 0x800000292b2c7290 */ /* 0x000fc6000fffe0ff */
[----:B------:R-:W-:-:S04]  /*1990*/  @UP2 UIADD3 UR21, UPT, UPT, UR41, URZ, URZ ;  /* 0x000000ff29152290 */ /* 0x000fc8000fffe0ff */
[----:B--234-:R-:W-:-:S12]  /*19a0*/  UIADD3 UR21, UPT, UPT, UR21, 0x1, URZ ;  /* 0x0000000115157890 */ /* 0x01cfd8000fffe0ff */
.L_x_43:
[----:B------:R-:W-:Y:S01]  /*19b0*/  UISETP.NE.AND UP0, UPT, UR38, URZ, UPT ;  /* 0x000000ff2600728c */ /* 0x000fe2000bf05270 */
[----:B------:R-:W2:Y:S08]  /*19c0*/  S2UR UR38, SR_CgaCtaId ;  /* 0x00000000002679c3 */ /* 0x000eb00000008800 */
[----:B-1----:R-:W-:Y:S05]  /*19d0*/  BRA.U UP0, `(.L_x_24) ;  /* 0x0000000100347547 */ /* 0x002fea000b800000 */
[----:B------:R-:W3:Y:S01]  /*19e0*/  S2R R0, SR_CgaCtaId ;  /* 0x0000000000007919 */ /* 0x000ee20000008800 */
[----:B------:R-:W-:Y:S02]  /*19f0*/  MOV R3, 0x400 ;  /* 0x0000040000037802 */ /* 0x000fe40000000f00 */
[----:B------:R-:W-:Y:S02]  /*1a00*/  SHF.L.U32 R2, R8, 0x1f, RZ ;  /* 0x0000001f08027819 */ /* 0x000fe400000006ff */
[----:B---3--:R-:W-:-:S05]  /*1a10*/  LEA R0, R0, R3, 0x18 ;  /* 0x0000000300007211 */ /* 0x008fca00078ec0ff */
[----:B------:R-:W-:-:S04]  /*1a20*/  IMAD R3, R9, 0x8, R0 ;  /* 0x0000000809037824 */ /* 0x000fc800078e0200 */
[----:B------:R-:W3:Y:S02]  /*1a30*/  SYNCS.PHASECHK.TRANS64.TRYWAIT P0, [R3+URZ+0x1e0], R2 ;  /* 0x0001e002030075a7 */ /* 0x000ee400080011ff */
[----:B---3--:R-:W-:Y:S05]  /*1a40*/  @!P0 BRA `(.L_x_25) ;  /* 0x0000007c00348947 */ /* 0x008fea0003800000 */
.L_x_125:
[----:B------:R-:W-:Y:S01]  /*1a50*/  VIADD R9, R9, 0x1 ;  /* 0x0000000109097836 */ /* 0x000fe20000000000 */
[----:B------:R3:W-:Y:S04]  /*1a60*/  SYNCS.ARRIVE.TRANS64.A1T0 RZ, [R3+URZ+0x1d0], RZ ;  /* 0x0001d0ff03ff79a7 */ /* 0x0007e800081000ff */
[----:B------:R-:W-:-:S04]  /*1a70*/  ISETP.NE.AND P0, PT, R9, 0x2, PT ;  /* 0x000000020900780c */ /* 0x000fc80003f05270 */
[----:B------:R-:W-:Y:S02]  /*1a80*/  SEL R9, R9, RZ, P0 ;  /* 0x000000ff09097207 */ /* 0x000fe40000000000 */
[----:B---3--:R-:W-:-:S04]  /*1a90*/  SEL R3, RZ, 0x1, P0 ;  /* 0x00000001ff037807 */ /* 0x008fc80000000000 */
[----:B------:R-:W-:-:S07]  /*1aa0*/  LOP3.LUT R8, R8, R3, RZ, 0x3c, !PT ;  /* 0x0000000308087212 */ /* 0x000fce00078e3cff */
.L_x_24:
[----:B------:R-:W-:Y:S01]  /*1ab0*/  UMOV UR7, 0x400 ;  /* 0x0000040000077882 */ /* 0x000fe20000000000 */
[----:B------:R-:W-:Y:S01]  /*1ac0*/  SHF.L.U32 R0, R12, 0x1f, RZ ;  /* 0x0000001f0c007819 */ /* 0x000fe200000006ff */
[----:B--2---:R-:W-:Y:S02]  /*1ad0*/  ULEA UR7, UR38, UR7, 0x18 ;  /* 0x0000000726077291 */ /* 0x004fe4000f8ec0ff */
[----:B------:R-:W-:Y:S02]  /*1ae0*/  UISETP.GE.U32.AND UP0, UPT, UR48, 0x3f, UPT ;  /* 0x0000003f3000788c */ /* 0x000fe4000bf06070 */
[----:B------:R-:W-:Y:S02]  /*1af0*/  ULEA UR5, UR6, UR7, 0x3 ;  /* 0x0000000706057291 */ /* 0x000fe4000f8e18ff */
[----:B------:R-:W-:Y:S02]  /*1b00*/  USHF.L.U32 UR35, UR45, 0x6, URZ ;  /* 0x000000062d237899 */ /* 0x000fe400080006ff */
[----:B------:R-:W-:Y:S01]  /*1b10*/  UIMAD UR11, UR46, 0xe0, UR47 ;  /* 0x000000e02e0b78a4 */ /* 0x000fe2000f8e022f */
[----:B------:R-:W-:-:S04]  /*1b20*/  UMOV UR14, URZ ;  /* 0x000000ff000e7c82 */ /* 0x000fc80008000000 */
[----:B------:R2:W3:Y:S01]  /*1b30*/  SYNCS.PHASECHK.TRANS64.TRYWAIT P0, [UR5+0xa8], R0 ;  /* 0x0000a800ff0075a7 */ /* 0x0004e20008001105 */
[----:B------:R-:W-:Y:S06]  /*1b40*/  BRA.U !UP0, `(.L_x_26) ;  /* 0x0000000108bc7547 */ /* 0x000fec000b800000 */
[----:B------:R-:W-:Y:S01]  /*1b50*/  UMOV UR13, URZ ;  /* 0x000000ff000d7c82 */ /* 0x000fe20008000000 */
[----:B------:R-:W-:-:S05]  /*1b60*/  UMOV UR5, UR6 ;  /* 0x0000000600057c82 */ /* 0x000fca0008000000 */
.L_x_32:
[----:B---3--:R-:W-:Y:S01]  /*1b70*/  @!P3 MOV R2, 0x2400 ;  /* 0x000024000002b802 */ /* 0x008fe20000000f00 */
[----:B------:R-:W-:Y:S01]  /*1b80*/  ULEA UR33, UR5, UR7, 0x3 ;  /* 0x0000000705217291 */ /* 0x000fe2000f8e18ff */
[----:B-1-34-:R-:W-:Y:S11]  /*1b90*/  @P0 BRA `(.L_x_27) ;  /* 0x00000000000c0947 */ /* 0x01aff60003800000 */
[----:B------:R-:W-:Y:S04]  /*1ba0*/  SHF.L.U32 R3, R12, 0x1f, RZ ;  /* 0x0000001f0c037819 */ /* 0x000fe800000006ff */
[----:B------:R-:W3:Y:S02]  /*1bb0*/  SYNCS.PHASECHK.TRANS64.TRYWAIT P0, [UR33+0xa8], R3 ;  /* 0x0000a803ff0075a7 */ /* 0x000ee40008001121 */
[----:B---3--:R-:W-:Y:S05]  /*1bc0*/  @!P0 BRA `(.L_x_28) ;  /* 0x0000007800e88947 */ /* 0x008fea0003800000 */
.L_x_27:
[----:B------:R3:W-:Y:S01]  /*1bd0*/  @!P3 SYNCS.ARRIVE.TRANS64 RZ, [UR33], R2 ;  /* 0x00000002ffffb9a7 */ /* 0x0007e20008000021 */
[----:B------:R-:W-:Y:S04]  /*1be0*/  ULOP3.LUT UR6, UR26, 0x2, URZ, 0xfc, !UPT ;  /* 0x000000021a067892 */ /* 0x000fe8000f8efcff */
[----:B------:R-:W-:Y:S09]  /*1bf0*/  UISETP.NE.AND UP0, UPT, UR6, 0x2, UPT ;  /* 0x000000020600788c */ /* 0x000ff2000bf05270 */
[----:B------:R-:W-:Y:S05]  /*1c00*/  BRA.U UP0, `(.L_x_29) ;  /* 0x0000000100047547 */ /* 0x000fea000b800000 */
[----:B-1----:R-:W-:Y:S05]  /*1c10*/  BPT.TRAP 0x1 ;  /* 0x000000040000795c */ /* 0x002fea0000300000 */
.L_x_29:
[----:B------:R-:W-:Y:S04]  /*1c20*/  BSSY.RECONVERGENT B0, `(.L_x_30) ;  /* 0x0000003000007945 */ /* 0x000fe80003800200 */
[----:B------:R-:W-:Y:S05]  /*1c30*/  @P2 BRA `(.L_x_31) ;  /* 0x0000000000042947 */ /* 0x000fea0003800000 */
[----:B-1----:R-:W-:Y:S05]  /*1c40*/  BPT.TRAP 0x1 ;  /* 0x000000040000795c */ /* 0x002fea0000300000 */
.L_x_31:
[----:B-1----:R-:W-:Y:S05]  /*1c50*/  BSYNC.RECONVERGENT B0 ;  /* 0x0000000000007941 */ /* 0x002fea0003800200 */
.L_x_30:
[----:B------:R-:W-:Y:S02]  /*1c60*/  UIADD3 UR6, UPT, UPT, UR5, 0x1, URZ ;  /* 0x0000000105067890 */ /* 0x000fe4000fffe0ff */
[----:B------:R-:W-:Y:S02]  /*1c70*/  UIADD3 UR16, UP1, UPT, UR28, 0x80, URZ ;  /* 0x000000801c107890 */ /* 0x000fe4000ff3e0ff */
[----:B------:R-:W-:Y:S02]  /*1c80*/  UISETP.NE.AND UP0, UPT, UR6, 0x15, UPT ;  /* 0x000000150600788c */ /* 0x000fe4000bf05270 */
[----:B------:R-:W-:Y:S02]  /*1c90*/  ULEA UR32, UR5, UR7, 0xb ;  /* 0x0000000705207291 */ /* 0x000fe4000f8e58ff */
[----:B------:R-:W-:Y:S02]  /*1ca0*/  USEL UR9, URZ, 0x1, UP0 ;  /* 0x00000001ff097887 */ /* 0x000fe40008000000 */
[----:B------:R-:W-:Y:S02]  /*1cb0*/  USEL UR6, UR6, URZ, UP0 ;  /* 0x000000ff06067287 */ /* 0x000fe40008000000 */
[----:B------:R-:W-:Y:S02]  /*1cc0*/  USHF.L.U32 UR34, UR13, 0x5, URZ ;  /* 0x000000050d227899 */ /* 0x000fe400080006ff */
[----:B------:R-:W-:Y:S01]  /*1cd0*/  ULEA UR8, UR6, UR7, 0x3 ;  /* 0x0000000706087291 */ /* 0x000fe2000f8e18ff */
[----:B------:R-:W-:Y:S01]  /*1ce0*/  LOP3.LUT R12, R12, UR9, RZ, 0x3c, !PT ;  /* 0x000000090c0c7c12 */ /* 0x000fe2000f8e3cff */
[----:B------:R-:W-:Y:S02]  /*1cf0*/  UIADD3.X UR17, UPT, UPT, URZ, UR29, URZ, UP1, !UPT ;  /* 0x0000001dff117290 */ /* 0x000fe40008ffe4ff */
[----:B------:R-:W-:Y:S01]  /*1d00*/  UIADD3 UR32, UPT, UPT, UR32, 0x7400, URZ ;  /* 0x0000740020207890 */ /* 0x000fe2000fffe0ff */
[----:B--2---:R-:W-:Y:S01]  /*1d10*/  SHF.L.U32 R0, R12, 0x1f, RZ ;  /* 0x0000001f0c007819 */ /* 0x004fe200000006ff */
[----:B------:R-:W-:Y:S02]  /*1d20*/  UIADD3 UR14, UP0, UPT, UR28, 0x180, URZ ;  /* 0x000001801c0e7890 */ /* 0x000fe4000ff1e0ff */
[----:B------:R-:W-:Y:S01]  /*1d30*/  UIADD3 UR13, UPT, UPT, UR13, 0x1, URZ ;  /* 0x000000010d0d7890 */ /* 0x000fe2000fffe0ff */
[----:B------:R4:W1:Y:S01]  /*1d40*/  SYNCS.PHASECHK.TRANS64.TRYWAIT P0, [UR8+0xa8], R0 ;  /* 0x0000a800ff0075a7 */ /* 0x0008620008001108 */
[----:B------:R-:W-:Y:S01]  /*1d50*/  UIMAD UR8, UR5, 0x1c00, UR4 ;  /* 0x00001c00050878a4 */ /* 0x000fe2000f8e0204 */
[----:B------:R-:W-:Y:S01]  /*1d60*/  UMOV UR18, 0x0 ;  /* 0x0000000000127882 */ /* 0x000fe20000000000 */
[----:B------:R-:W-:Y:S02]  /*1d70*/  UMOV UR19, 0x10000000 ;  /* 0x1000000000137882 */ /* 0x000fe40000000000 */
[----:B------:R-:W-:Y:S01]  /*1d80*/  UIADD3 UR8, UPT, UPT, UR7, 0x11c00, UR8 ;  /* 0x00011c0007087890 */ /* 0x000fe2000fffe008 */
[----:B------:R-:W-:Y:S01]  /*1d90*/  UTMALDG.3D [UR32], [UR16], desc[UR18] ;  /* 0x00001220100075b4 */ /* 0x000fe20008011000 */
[----:B------:R-:W-:Y:S02]  /*1da0*/  UIADD3.X UR15, UPT, UPT, URZ, UR29, URZ, UP0, !UPT ;  /* 0x0000001dff0f7290 */ /* 0x000fe400087fe4ff */
[----:B------:R-:W-:Y:S01]  /*1db0*/  UISETP.NE.AND UP0, UPT, UR13, UR21, UPT ;  /* 0x000000150d00728c */ /* 0x000fe2000bf05270 */
[----:B------:R-:W-:Y:S01]  /*1dc0*/  UMOV UR5, 0x30000 ;  /* 0x0003000000057882 */ /* 0x000fe20000000000 */
[----:B------:R-:W-:Y:S01]  /*1dd0*/  UMOV UR12, UR36 ;  /* 0x00000024000c7c82 */ /* 0x000fe20008000000 */
[----:B------:R-:W-:Y:S01]  /*1de0*/  UMOV UR9, UR33 ;  /* 0x0000002100097c82 */ /* 0x000fe20008000000 */
[----:B------:R-:W-:Y:S03]  /*1df0*/  UMOV UR10, UR34 ;  /* 0x00000022000a7c82 */ /* 0x000fe60008000000 */
[----:B------:R2:W-:Y:S02]  /*1e00*/  UTMALDG.3D.MULTICAST [UR8], [UR14], UR5, desc[UR18] ;  /* 0x000012080e0073b4 */ /* 0x0005e40008011805 */
[----:B--2---:R-:W-:Y:S01]  /*1e10*/  UMOV UR14, UR21 ;  /* 0x00000015000e7c82 */ /* 0x004fe20008000000 */
[----:B------:R-:W-:Y:S01]  /*1e20*/  UMOV UR5, UR6 ;  /* 0x0000000600057c82 */ /* 0x000fe20008000000 */
[----:B------:R-:W-:Y:S05]  /*1e30*/  BRA.U UP0, `(.L_x_32) ;  /* 0xfffffffd004c7547 */ /* 0x000fea000b83ffff */
.L_x_26:
[----:B------:R-:W-:Y:S01]  /*1e40*/  ULEA UR5, UR6, UR7, 0x3 ;  /* 0x0000000706057291 */ /* 0x000fe2000f8e18ff */
[----:B--2-4-:R-:W-:Y:S01]  /*1e50*/  SHF.L.U32 R0, R12, 0x1f, RZ ;  /* 0x0000001f0c007819 */ /* 0x014fe200000006ff */
[----:B------:R-:W-:Y:S01]  /*1e60*/  @!P1 SYNCS.ARRIVE.TRANS64.A1T0 RZ, [UR7+0x168], RZ ;  /* 0x000168ffffff99a7 */ /* 0x000fe20008100007 */
[----:B------:R-:W-:-:S06]  /*1e70*/  UISETP.GT.AND UP0, UPT, UR43, UR41, UPT ;  /* 0x000000292b00728c */ /* 0x000fcc000bf04270 */
[----:B-1-3--:R1:W2:Y:S03]  /*1e80*/  SYNCS.PHASECHK.TRANS64.TRYWAIT P0, [UR5+0xa8], R0 ;  /* 0x0000a800ff0075a7 */ /* 0x00a2a60008001105 */
[----:B------:R-:W-:Y:S05]  /*1e90*/  BRA.U !UP0, `(.L_x_33) ;  /* 0x0000000108c07547 */ /* 0x000fea000b800000 */
[----:B------:R-:W-:Y:S01]  /*1ea0*/  UIADD3 UR13, UPT, UPT, UR44, UR14, URZ ;  /* 0x0000000e2c0d7290 */ /* 0x000fe2000fffe0ff */
[----:B------:R-:W-:-:S11]  /*1eb0*/  UMOV UR5, UR6 ;  /* 0x0000000600057c82 */ /* 0x000fd60008000000 */
.L_x_39:
[----:B--2---:R-:W-:Y:S01]  /*1ec0*/  @!P3 MOV R2, 0x2400 ;  /* 0x000024000002b802 */ /* 0x004fe20000000f00 */
[----:B------:R-:W-:Y:S01]  /*1ed0*/  ULEA UR17, UR5, UR7, 0x3 ;  /* 0x0000000705117291 */ /* 0x000fe2000f8e18ff */
[----:B--234-:R-:W-:Y:S11]  /*1ee0*/  @P0 BRA `(.L_x_34) ;  /* 0x00000000000c0947 */ /* 0x01cff60003800000 */
[----:B------:R-:W-:Y:S04]  /*1ef0*/  SHF.L.U32 R3, R12, 0x1f, RZ ;  /* 0x0000001f0c037819 */ /* 0x000fe800000006ff */
[----:B------:R-:W2:Y:S02]  /*1f00*/  SYNCS.PHASECHK.TRANS64.TRYWAIT P0, [UR17+0xa8], R3 ;  /* 0x0000a803ff0075a7 */ /* 0x000ea40008001111 */
[----:B--2---:R-:W-:Y:S05]  /*1f10*/  @!P0 BRA `(.L_x_35) ;  /* 0x00000078002c8947 */ /* 0x004fea0003800000 */
.L_x_34:
[----:B------:R2:W-:Y:S01]  /*1f20*/  @!P3 SYNCS.ARRIVE.TRANS64 RZ, [UR17], R2 ;  /* 0x00000002ffffb9a7 */ /* 0x0005e20008000011 */
[----:B------:R-:W-:Y:S04]  /*1f30*/  ULOP3.LUT UR6, UR26, 0x2, URZ, 0xfc, !UPT ;  /* 0x000000021a067892 */ /* 0x000fe8000f8efcff */
[----:B------:R-:W-:Y:S09]  /*1f40*/  UISETP.NE.AND UP0, UPT, UR6, 0x2, UPT ;  /* 0x000000020600788c */ /* 0x000ff2000bf05270 */
[----:B------:R-:W-:Y:S05]  /*1f50*/  BRA.U UP0, `(.L_x_36) ;  /* 0x0000000100047547 */ /* 0x000fea000b800000 */
[----:B------:R-:W-:Y:S05]  /*1f60*/  BPT.TRAP 0x1 ;  /* 0x000000040000795c */ /* 0x000fea0000300000 */
.L_x_36:
[----:B------:R-:W-:Y:S04]  /*1f70*/  BSSY.RECONVERGENT B0, `(.L_x_37) ;  /* 0x0000003000007945 */ /* 0x000fe80003800200 */
[----:B------:R-:W-:Y:S05]  /*1f80*/  @P2 BRA `(.L_x_38) ;  /* 0x0000000000042947 */ /* 0x000fea0003800000 */
[----:B------:R-:W-:Y:S05]  /*1f90*/  BPT.TRAP 0x1 ;  /* 0x000000040000795c */ /* 0x000fea0000300000 */
.L_x_38:
[----:B------:R-:W-:Y:S05]  /*1fa0*/  BSYNC.RECONVERGENT B0 ;  /* 0x0000000000007941 */ /* 0x000fea0003800200 */
.L_x_37:
[----:B------:R-:W-:Y:S02]  /*1fb0*/  UIADD3 UR6, UPT, UPT, UR5, 0x1, URZ ;  /* 0x0000000105067890 */ /* 0x000fe4000fffe0ff */
[----:B------:R-:W-:Y:S02]  /*1fc0*/  ULEA UR16, UR5, UR7, 0xb ;  /* 0x0000000705107291 */ /* 0x000fe4000f8e58ff */
[----:B------:R-:W-:Y:S02]  /*1fd0*/  UISETP.NE.AND UP0, UPT, UR6, 0x15, UPT ;  /* 0x000000150600788c */ /* 0x000fe4000bf05270 */
[----:B------:R-:W-:Y:S02]  /*1fe0*/  UIADD3 UR24, UP1, UPT, UR28, 0x80, URZ ;  /* 0x000000801c187890 */ /* 0x000fe4000ff3e0ff */
[----:B------:R-:W-:Y:S02]  /*1ff0*/  USEL UR9, URZ, 0x1, UP0 ;  /* 0x00000001ff097887 */ /* 0x000fe40008000000 */
[----:B------:R-:W-:Y:S02]  /*2000*/  USEL UR6, UR6, URZ, UP0 ;  /* 0x000000ff06067287 */ /* 0x000fe40008000000 */
[----:B------:R-:W-:Y:S02]  /*2010*/  USHF.L.U32 UR18, UR14, 0x5, URZ ;  /* 0x000000050e127899 */ /* 0x000fe400080006ff */
[----:B------:R-:W-:Y:S01]  /*2020*/  ULEA UR8, UR6, UR7, 0x3 ;  /* 0x0000000706087291 */ /* 0x000fe2000f8e18ff */
[----:B------:R-:W-:Y:S01]  /*2030*/  LOP3.LUT R12, R12, UR9, RZ, 0x3c, !PT ;  /* 0x000000090c0c7c12 */ /* 0x000fe2000f8e3cff */
[----:B------:R-:W-:Y:S02]  /*2040*/  UIADD3 UR16, UPT, UPT, UR16, 0x7400, URZ ;  /* 0x0000740010107890 */ /* 0x000fe4000fffe0ff */
[----:B------:R-:W-:Y:S01]  /*2050*/  UIADD3.X UR25, UPT, UPT, URZ, UR29, URZ, UP1, !UPT ;  /* 0x0000001dff197290 */ /* 0x000fe20008ffe4ff */
[----:B-1----:R-:W-:Y:S01]  /*2060*/  SHF.L.U32 R0, R12, 0x1f, RZ ;  /* 0x0000001f0c007819 */ /* 0x002fe200000006ff */
[----:B------:R-:W-:Y:S02]  /*2070*/  UIADD3 UR22, UP0, UPT, UR28, 0x180, URZ ;  /* 0x000001801c167890 */ /* 0x000fe4000ff1e0ff */
[----:B------:R-:W-:Y:S01]  /*2080*/  UIADD3 UR14, UPT, UPT, UR14, 0x1, URZ ;  /* 0x000000010e0e7890 */ /* 0x000fe2000fffe0ff */
[----:B------:R3:W4:Y:S01]  /*2090*/  SYNCS.PHASECHK.TRANS64.TRYWAIT P0, [UR8+0xa8], R0 ;  /* 0x0000a800ff0075a7 */ /* 0x0007220008001108 */
[----:B------:R-:W-:Y:S01]  /*20a0*/  UIMAD UR8, UR5, 0x1c00, UR4 ;  /* 0x00001c00050878a4 */ /* 0x000fe2000f8e0204 */
[----:B------:R-:W-:Y:S01]  /*20b0*/  UMOV UR30, 0x0 ;  /* 0x00000000001e7882 */ /* 0x000fe20000000000 */
[----:B------:R-:W-:Y:S01]  /*20c0*/  UMOV UR31, 0x10000000 ;  /* 0x10000000001f7882 */ /* 0x000fe20000000000 */
[----:B------:R-:W-:Y:S01]  /*20d0*/  UMOV UR19, UR35 ;  /* 0x0000002300137c82 */ /* 0x000fe20008000000 */
[----:B------:R-:W-:Y:S01]  /*20e0*/  UMOV UR20, UR36 ;  /* 0x0000002400147c82 */ /* 0x000fe20008000000 */
[----:B------:R-:W-:Y:S01]  /*20f0*/  UIADD3 UR8, UPT, UPT, UR7, 0x11c00, UR8 ;  /* 0x00011c0007087890 */ /* 0x000fe2000fffe008 */
[----:B------:R-:W-:Y:S01]  /*2100*/  UTMALDG.3D [UR16], [UR24], desc[UR30] ;  /* 0x00001e10180075b4 */ /* 0x000fe20008011000 */
[----:B------:R-:W-:Y:S01]  /*2110*/  UIADD3.X UR23, UPT, UPT, URZ, UR29, URZ, UP0, !UPT ;  /* 0x0000001dff177290 */ /* 0x000fe200087fe4ff */
[----:B------:R-:W-:Y:S01]  /*2120*/  UMOV UR5, 0x30000 ;  /* 0x0003000000057882 */ /* 0x000fe20000000000 */
[----:B------:R-:W-:Y:S01]  /*2130*/  UMOV UR12, UR36 ;  /* 0x00000024000c7c82 */ /* 0x000fe20008000000 */
[----:B------:R-:W-:Y:S01]  /*2140*/  UMOV UR9, UR17 ;  /* 0x0000001100097c82 */ /* 0x000fe20008000000 */
[----:B------:R-:W-:Y:S01]  /*2150*/  UMOV UR10, UR18 ;  /* 0x00000012000a7c82 */ /* 0x000fe20008000000 */
[----:B------:R-:W-:Y:S04]  /*2160*/  UISETP.NE.AND UP0, UPT, UR14, UR13, UPT ;  /* 0x0000000d0e00728c */ /* 0x000fe8000bf05270 */
[----:B------:R1:W-:Y:S02]  /*2170*/  UTMALDG.3D.MULTICAST [UR8], [UR22], UR5, desc[UR30] ;  /* 0x00001e08160073b4 */ /* 0x0003e40008011805 */
[----:B-1----:R-:W-:Y:S03]  /*2180*/  UMOV UR5, UR6 ;  /* 0x0000000600057c82 */ /* 0x002fe60008000000 */
[----:B------:R-:W-:Y:S05]  /*2190*/  BRA.U UP0, `(.L_x_39) ;  /* 0xfffffffd00487547 */ /* 0x000fea000b83ffff */
.L_x_33:
[C---:B------:R-:W-:Y:S01]  /*21a0*/  LEA R3, R11.reuse, UR7, 0x3 ;  /* 0x000000070b037c11 */ /* 0x040fe2000f8e18ff */
[----:B------:R-:W-:Y:S01]  /*21b0*/  NOP ;  /* 0x0000000000007918 */ /* 0x000fe20000000000 */
[----:B-1-3--:R-:W-:Y:S02]  /*21c0*/  SHF.L.U32 R0, R10, 0x1f, RZ ;  /* 0x0000001f0a007819 */ /* 0x00afe400000006ff */
[----:B------:R-:W-:Y:S02]  /*21d0*/  LEA R5, R11, UR7, 0x4 ;  /* 0x000000070b057c11 */ /* 0x000fe4000f8e20ff */
[----:B--2-4-:R-:W1:Y:S02]  /*21e0*/  SYNCS.PHASECHK.TRANS64.TRYWAIT P0, [R3+URZ+0x170], R0 ;  /* 0x00017000030075a7 */ /* 0x014e6400080011ff */
[----:B-1----:R-:W-:Y:S05]  /*21f0*/  @!P0 BRA `(.L_x_40) ;  /* 0x00000074008c8947 */ /* 0x002fea0003800000 */
.L_x_128:
[----:B------:R-:W2:Y:S01]  /*2200*/  LDS.128 R4, [R5+0x200] ;  /* 0x0002000005047984 */ /* 0x000ea20000000c00 */
[----:B------:R-:W-:Y:S01]  /*2210*/  UISETP.GE.AND UP0, UPT, UR42, 0x1, UPT ;  /* 0x000000012a00788c */ /* 0x000fe2000bf06270 */
[----:B------:R-:W-:Y:S01]  /*2220*/  @!PT LDS RZ, [RZ] ;  /* 0x00000000fffff984 */ /* 0x000fe20000000800 */
[----:B------:R-:W-:Y:S01]  /*2230*/  @!PT LDS RZ, [RZ] ;  /* 0x00000000fffff984 */ /* 0x000fe20000000800 */
[----:B------:R-:W-:Y:S01]  /*2240*/  @!PT LDS RZ, [RZ] ;  /* 0x00000000fffff984 */ /* 0x000fe20000000800 */
[----:B------:R-:W-:Y:S01]  /*2250*/  @!PT LDS RZ, [RZ] ;  /* 0x00000000fffff984 */ /* 0x000fe20000000800 */
[----:B------:R3:W-:Y:S06]  /*2260*/  MEMBAR.ALL.CTA ;  /* 0x0000000000007992 */ /* 0x0007ec0000008000 */
[----:B---3--:R-:W3:Y:S01]  /*2270*/  FENCE.VIEW.ASYNC.S ;  /* 0x00000000000073c6 */ /* 0x008ee20000000000 */
[----:B--2---:R-:W-:-:S13]  /*2280*/  LOP3.LUT P0, RZ, R6, 0x1, RZ, 0xc0, !PT ;  /* 0x0000000106ff7812 */ /* 0x004fda000780c0ff */
[----:B---3--:R-:W-:Y:S01]  /*2290*/  VOTEU.ANY UP1, P0 ;  /* 0x0000000000ff7886 */ /* 0x008fe20000020100 */
[----:B------:R-:W-:-:S13]  /*22a0*/  PLOP3.LUT P0, PT, PT, PT, UP1, 0x80, 0x8 ;  /* 0x000000000008781c */ /* 0x000fda0003f0f018 */
[----:B-1----:R-:W-:Y:S02]  /*22b0*/  @P0 LOP3.LUT R0, R5, 0xffff, RZ, 0xc0, !PT ;  /* 0x0000ffff05000812 */ /* 0x002fe400078ec0ff */
[----:B------:R-:W-:Y:S02]  /*22c0*/  @P0 MOV R2, R4 ;  /* 0x0000000400020202 */ /* 0x000fe40000000f00 */
[----:B------:R-:W-:Y:S01]  /*22d0*/  @P0 R2UR UR8, R0 ;  /* 0x00000000000802ca */ /* 0x000fe200000e0000 */
[----:B------:R-:W-:Y:S01]  /*22e0*/  VIADD R0, R3, 0x180 ;  /* 0x0000018003007836 */ /* 0x000fe20000000000 */
[----:B------:R-:W-:Y:S02]  /*22f0*/  @P0 SHF.R.U32.HI R4, RZ, 0x10, R5 ;  /* 0x00000010ff040819 */ /* 0x000fe40000011605 */
[----:B------:R-:W-:Y:S02]  /*2300*/  @P0 R2UR UR9, R2 ;  /* 0x00000000020902ca */ /* 0x000fe400000e0000 */
[----:B------:R-:W-:-:S02]  /*2310*/  PRMT R0, RZ, 0x654, R0 ;  /* 0x00000654ff007816 */ /* 0x000fc40000000000 */
[----:B------:R-:W-:Y:S02]  /*2320*/  @P0 R2UR UR5, R4 ;  /* 0x00000000040502ca */ /* 0x000fe400000e0000 */
[----:B------:R1:W-:Y:S03]  /*2330*/  SYNCS.ARRIVE.TRANS64.RED.A1T0 RZ, [R0+URZ], RZ ;  /* 0x000000ff00ff79a7 */ /* 0x0003e600081004ff */
[----:B------:R-:W-:-:S04]  /*2340*/  @UP1 UMOV UR27, UR8 ;  /* 0x00000008001b1c82 */ /* 0x000fc80008000000 */
[----:B------:R-:W-:-:S04]  /*2350*/  @UP1 UMOV UR37, UR9 ;  /* 0x0000000900251c82 */ /* 0x000fc80008000000 */
[----:B------:R-:W-:Y:S01]  /*2360*/  @UP1 UMOV UR36, UR5 ;  /* 0x0000000500241c82 */ /* 0x000fe20008000000 */
[----:B------:R-:W-:Y:S05]  /*2370*/  BRA.U !UP0, `(.L_x_41) ;  /* 0x0000000108d47547 */ /* 0x000fea000b800000 */
[----:B------:R-:W2:Y:S01]  /*2380*/  LDCU.128 UR12, c[0x0][0xb10] ;  /* 0x00016200ff0c77ac */ /* 0x000ea20008000c00 */
[----:B------:R-:W3:Y:S01]  /*2390*/  LDCU UR24, c[0x0][0xb20] ;  /* 0x00016400ff1877ac */ /* 0x000ee20008000800 */
[----:B------:R-:W4:Y:S01]  /*23a0*/  LDCU UR20, c[0x0][0xb0c] ;  /* 0x00016180ff1477ac */ /* 0x000f220008000800 */
[----:B------:R-:W1:Y:S01]  /*23b0*/  LDCU.64 UR10, c[0x0][0xb28] ;  /* 0x00016500ff0a77ac */ /* 0x000e620008000a00 */
[----:B------:R-:W-:Y:S02]  /*23c0*/  UISETP.NE.AND UP3, UPT, UR42, 0x1, UPT ;  /* 0x000000012a00788c */ /* 0x000fe4000bf65270 */
[----:B--2---:R-:W-:Y:S02]  /*23d0*/  UIMAD.WIDE.U32 UR16, UR39, UR15, URZ ;  /* 0x0000000f271072a5 */ /* 0x004fe4000f8e00ff */
[----:B------:R-:W-:Y:S02]  /*23e0*/  UIMAD.WIDE.U32 UR8, UR40, UR12, URZ ;  /* 0x0000000c280872a5 */ /* 0x000fe4000f8e00ff */
[----:B------:R-:W-:-:S02]  /*23f0*/  UISETP.NE.AND UP0, UPT, UR14, 0x1, UPT ;  /* 0x000000010e00788c */ /* 0x000fc4000bf05270 */
[----:B------:R-:W-:Y:S01]  /*2400*/  UIMAD.WIDE.U32 UR22, UR27, UR15, URZ ;  /* 0x0000000f1b1672a5 */ /* 0x000fe2000f8e00ff */
[----:B------:R-:W-:Y:S02]  /*2410*/  UMOV UR16, UR17 ;  /* 0x0000001100107c82 */ /* 0x000fe40008000000 */
[----:B------:R-:W-:Y:S01]  /*2420*/  UMOV UR8, UR9 ;  /* 0x0000000900087c82 */ /* 0x000fe20008000000 */
[----:B---3--:R-:W-:Y:S02]  /*2430*/  USHF.R.U32.HI UR16, URZ, UR24, UR16 ;  /* 0x00000018ff107299 */ /* 0x008fe40008011610 */
[----:B------:R-:W-:Y:S02]  /*2440*/  USHF.R.U32.HI UR9, URZ, UR13, UR8 ;  /* 0x0000000dff097299 */ /* 0x000fe40008011608 */
[----:B----4-:R-:W-:Y:S02]  /*2450*/  UISETP.NE.AND UP2, UPT, UR20, 0x1, UPT ;  /* 0x000000011400788c */ /* 0x010fe4000bf45270 */
[----:B------:R-:W-:-:S02]  /*2460*/  USEL UR8, UR39, UR16, !UP0 ;  /* 0x0000001027087287 */ /* 0x000fc4000c000000 */
[----:B------:R-:W-:Y:S02]  /*2470*/  USEL UR9, UR40, UR9, !UP2 ;  /* 0x0000000928097287 */ /* 0x000fe4000d000000 */
[----:B-1----:R-:W-:Y:S01]  /*2480*/  UIMAD.WIDE.U32 UR16, UR8, UR10, URZ ;  /* 0x0000000a081072a5 */ /* 0x002fe2000f8e00ff */
[----:B------:R-:W-:Y:S01]  /*2490*/  UMOV UR5, UR23 ;  /* 0x0000001700057c82 */ /* 0x000fe20008000000 */
[----:B------:R-:W-:Y:S02]  /*24a0*/  UIMAD.WIDE.U32 UR18, UR37, UR12, URZ ;  /* 0x0000000c251272a5 */ /* 0x000fe4000f8e00ff */
[----:B------:R-:W-:-:S03]  /*24b0*/  UIMAD.WIDE.U32 UR22, UR9, UR10, URZ ;  /* 0x0000000a091672a5 */ /* 0x000fc6000f8e00ff */
[----:B------:R-:W-:Y:S01]  /*24c0*/  UMOV UR16, UR17 ;  /* 0x0000001100107c82 */ /* 0x000fe20008000000 */
[----:B------:R-:W-:Y:S02]  /*24d0*/  USHF.R.U32.HI UR5, URZ, UR24, UR5 ;  /* 0x00000018ff057299 */ /* 0x000fe40008011605 */
[----:B------:R-:W-:Y:S01]  /*24e0*/  @UP3 USHF.R.U32.HI UR8, URZ, UR11, UR16 ;  /* 0x0000000bff083299 */ /* 0x000fe20008011610 */
[----:B------:R-:W-:Y:S01]  /*24f0*/  UMOV UR18, UR19 ;  /* 0x0000001300127c82 */ /* 0x000fe20008000000 */
[----:B------:R-:W-:Y:S01]  /*2500*/  UMOV UR22, UR23 ;  /* 0x0000001700167c82 */ /* 0x000fe20008000000 */
[----:B------:R-:W-:Y:S02]  /*2510*/  USHF.R.U32.HI UR13, URZ, UR13, UR18 ;  /* 0x0000000dff0d7299 */ /* 0x000fe40008011612 */
[----:B------:R-:W-:Y:S02]  /*2520*/  USEL UR5, UR27, UR5, !UP0 ;  /* 0x000000051b057287 */ /* 0x000fe4000c000000 */
[----:B------:R-:W-:-:S02]  /*2530*/  @UP3 USHF.R.U32.HI UR9, URZ, UR11, UR22 ;  /* 0x0000000bff093299 */ /* 0x000fc40008011616 */
[----:B------:R-:W-:Y:S02]  /*2540*/  UIMAD UR12, UR42, UR8, URZ ;  /* 0x000000082a0c72a4 */ /* 0x000fe4000f8e02ff */
[----:B------:R-:W-:Y:S02]  /*2550*/  USEL UR8, UR37, UR13, !UP2 ;  /* 0x0000000d25087287 */ /* 0x000fe4000d000000 */
[----:B------:R-:W-:Y:S02]  /*2560*/  UIMAD UR15, UR42, UR9, URZ ;  /* 0x000000092a0f72a4 */ /* 0x000fe4000f8e02ff */
[----:B------:R-:W-:Y:S02]  /*2570*/  UISETP.GE.AND UP0, UPT, UR5, UR12, UPT ;  /* 0x0000000c0500728c */ /* 0x000fe4000bf06270 */
[----:B------:R-:W-:Y:S02]  /*2580*/  UIMAD.WIDE.U32 UR12, UR5, UR10, URZ ;  /* 0x0000000a050c72a5 */ /* 0x000fe4000f8e00ff */
[----:B------:R-:W-:-:S02]  /*2590*/  UISETP.GE.OR UP0, UPT, UR8, UR15, UP0 ;  /* 0x0000000f0800728c */ /* 0x000fc40008706670 */
[----:B------:R-:W-:Y:S02]  /*25a0*/  UIMAD.WIDE.U32 UR16, UR8, UR10, URZ ;  /* 0x0000000a081072a5 */ /* 0x000fe4000f8e00ff */
[----:B------:R-:W-:Y:S01]  /*25b0*/  UIADD3 UR15, UPT, UPT, -UR8, URZ, URZ ;  /* 0x000000ff080f7290 */ /* 0x000fe2000fffe1ff */
[----:B------:R-:W-:Y:S01]  /*25c0*/  UMOV UR12, UR13 ;  /* 0x0000000d000c7c82 */ /* 0x000fe20008000000 */
[----:B------:R-:W-:Y:S02]  /*25d0*/  UIADD3 UR13, UPT, UPT, -UR5, URZ, URZ ;  /* 0x000000ff050d7290 */ /* 0x000fe4000fffe1ff */
[----:B------:R-:W-:-:S03]  /*25e0*/  USHF.R.U32.HI UR12, URZ, UR11, UR12 ;  /* 0x0000000bff0c7299 */ /* 0x000fc6000801160c */
[----:B------:R-:W-:Y:S01]  /*25f0*/  @!UP0 UMOV UR10, UR17 ;  /* 0x00000011000a8c82 */ /* 0x000fe20008000000 */
[----:B------:R-:W-:Y:S02]  /*2600*/  UIMAD UR13, UR14, UR13, UR27 ;  /* 0x0000000d0e0d72a4 */ /* 0x000fe4000f8e021b */
[----:B------:R-:W-:Y:S02]  /*2610*/  USEL UR12, UR5, UR12, !UP3 ;  /* 0x0000000c050c7287 */ /* 0x000fe4000d800000 */
[----:B------:R-:W-:Y:S02]  /*2620*/  @!UP0 USHF.R.U32.HI UR10, URZ, UR11, UR10 ;  /* 0x0000000bff0a8299 */ /* 0x000fe4000801160a */
[----:B------:R-:W-:Y:S02]  /*2630*/  UIADD3 UR11, UPT, UPT, -UR12, URZ, URZ ;  /* 0x000000ff0c0b7290 */ /* 0x000fe4000fffe1ff */
[----:B------:R-:W-:Y:S02]  /*2640*/  @!UP0 USEL UR10, UR8, UR10, !UP3 ;  /* 0x0000000a080a8287 */ /* 0x000fe4000d800000 */
[----:B------:R-:W-:-:S02]  /*2650*/  UIMAD UR11, UR42, UR11, UR5 ;  /* 0x0000000b2a0b72a4 */ /* 0x000fc4000f8e0205 */
[----:B------:R-:W-:Y:S02]  /*2660*/  @!UP0 UIADD3 UR12, UPT, UPT, UR12, -UR10, URZ ;  /* 0x8000000a0c0c8290 */ /* 0x000fe4000fffe0ff */
[----:B------:R-:W-:Y:S02]  /*2670*/  @!UP0 UIMAD UR10, UR11, UR9, UR10 ;  /* 0x000000090b0a82a4 */ /* 0x000fe4000f8e020a */
[----:B------:R-:W-:Y:S02]  /*2680*/  @!UP0 UIMAD UR5, UR42, UR12, UR8 ;  /* 0x0000000c2a0582a4 */ /* 0x000fe4000f8e0208 */
[----:B------:R-:W-:Y:S02]  /*2690*/  UIMAD UR9, UR20, UR15, UR37 ;  /* 0x0000000f140972a4 */ /* 0x000fe4000f8e0225 */
[----:B------:R-:W-:Y:S01]  /*26a0*/  UIMAD UR27, UR5, UR14, UR13 ;  /* 0x0000000e051b72a4 */ /* 0x000fe2000f8e020d */
[----:B------:R-:W-:Y:S02]  /*26b0*/  @!UP0 UMOV UR8, UR10 ;  /* 0x0000000a00088c82 */ /* 0x000fe40008000000 */
[----:B------:R-:W-:-:S12]  /*26c0*/  UIMAD UR37, UR8, UR20, UR9 ;  /* 0x00000014082572a4 */ /* 0x000fd8000f8e0209 */
.L_x_41:
[----:B------:R-:W2:Y:S02]  /*26d0*/  LDCU UR5, c[0x0][0xb30] ;  /* 0x00016600ff0577ac */ /* 0x000ea40008000800 */
[----:B--2---:R-:W-:-:S09]  /*26e0*/  UISETP.NE.AND UP0, UPT, UR5, 0x1, UPT ;  /* 0x000000010500788c */ /* 0x004fd2000bf05270 */
[----:B------:R-:W-:Y:S05]  /*26f0*/  BRA.U UP0, `(.L_x_42) ;  /* 0x0000000100447547 */ /* 0x000fea000b800000 */
[----:B------:R-:W2:Y:S01]  /*2700*/  LDCU.128 UR12, c[0x0][0xb10] ;  /* 0x00016200ff0c77ac */ /* 0x000ea20008000c00 */
[----:B------:R-:W3:Y:S01]  /*2710*/  LDCU UR16, c[0x0][0xb0c] ;  /* 0x00016180ff1077ac */ /* 0x000ee20008000800 */
[----:B------:R-:W4:Y:S01]  /*2720*/  LDCU UR17, c[0x0][0xb20] ;  /* 0x00016400ff1177ac */ /* 0x000f220008000800 */
[----:B--2---:R-:W-:Y:S02]  /*2730*/  UIMAD.WIDE.U32 UR10, UR37, UR12, URZ ;  /* 0x0000000c250a72a5 */ /* 0x004fe4000f8e00ff */
[----:B------:R-:W-:Y:S02]  /*2740*/  UIMAD.WIDE.U32 UR8, UR27, UR15, URZ ;  /* 0x0000000f1b0872a5 */ /* 0x000fe4000f8e00ff */
[----:B---3--:R-:W-:Y:S02]  /*2750*/  UISETP.NE.AND UP2, UPT, UR16, 0x1, UPT ;  /* 0x000000011000788c */ /* 0x008fe4000bf45270 */
[----:B------:R-:W-:Y:S01]  /*2760*/  UISETP.NE.AND UP0, UPT, UR14, 0x1, UPT ;  /* 0x000000010e00788c */ /* 0x000fe2000bf05270 */
[----:B------:R-:W-:-:S02]  /*2770*/  UMOV UR10, UR11 ;  /* 0x0000000b000a7c82 */ /* 0x000fc40008000000 */
[----:B------:R-:W-:Y:S01]  /*2780*/  UMOV UR5, UR9 ;  /* 0x0000000900057c82 */ /* 0x000fe20008000000 */
[----:B------:R-:W-:Y:S02]  /*2790*/  USHF.R.U32.HI UR13, URZ, UR13, UR10 ;  /* 0x0000000dff0d7299 */ /* 0x000fe4000801160a */
[----:B----4-:R-:W-:Y:S02]  /*27a0*/  USHF.R.U32.HI UR5, URZ, UR17, UR5 ;  /* 0x00000011ff057299 */ /* 0x010fe40008011605 */
[----:B------:R-:W-:Y:S02]  /*27b0*/  USEL UR8, UR37, UR13, !UP2 ;  /* 0x0000000d25087287 */ /* 0x000fe4000d000000 */
[----:B------:R-:W-:-:S04]  /*27c0*/  USEL UR5, UR27, UR5, !UP0 ;  /* 0x000000051b057287 */ /* 0x000fc8000c000000 */
[----:B------:R-:W-:Y:S02]  /*27d0*/  UIADD3 UR9, UPT, UPT, UR8, -UR5, URZ ;  /* 0x8000000508097290 */ /* 0x000fe4000fffe0ff */
[----:B------:R-:W-:Y:S02]  /*27e0*/  UIADD3 UR5, UPT, UPT, -UR8, UR5, URZ ;  /* 0x0000000508057290 */ /* 0x000fe4000fffe1ff */
[----:B------:R-:W-:Y:S02]  /*27f0*/  UIMAD UR27, UR9, UR14, UR27 ;  /* 0x0000000e091b72a4 */ /* 0x000fe4000f8e021b */
[----:B------:R-:W-:-:S12]  /*2800*/  UIMAD UR37, UR5, UR16, UR37 ;  /* 0x00000010052572a4 */ /* 0x000fd8000f8e0225 */
.L_x_42:
[----:B------:R-:W-:Y:S01]  /*2810*/  VIADD R11, R11, 0x1 ;  /* 0x000000010b0b7836 */ /* 0x000fe20000000000 */
[----:B------:R-:W-:Y:S01]  /*2820*/  PLOP3.LUT P1, PT, PT, PT, PT, 0x80, 0x8 ;  /* 0x000000000008781c */ /* 0x000fe20003f2f070 */
[----:B------:R-:W-:Y:S02]  /*2830*/  UIADD3 UR45, UPT, UPT, UR37, UR57, URZ ;  /* 0x00000039252d7290 */ /* 0x000fe4000fffe0ff */
[----:B------:R-:W-:Y:S01]  /*2840*/  UIADD3 UR46, UPT, UPT, UR27, UR56, URZ ;  /* 0x000000381b2e7290 */ /* 0x000fe2000fffe0ff */
[----:B------:R-:W-:-:S04]  /*2850*/  ISETP.NE.AND P0, PT, R11, 0x2, PT ;  /* 0x000000020b00780c */ /* 0x000fc80003f05270 */
[----:B------:R-:W-:Y:S02]  /*2860*/  SEL R3, RZ, 0x1, P0 ;  /* 0x00000001ff037807 */ /* 0x000fe40000000000 */
[----:B------:R-:W-:Y:S02]  /*2870*/  SEL R11, R11, RZ, P0 ;  /* 0x000000ff0b0b7207 */ /* 0x000fe40000000000 */
[----:B------:R-:W-:Y:S01]  /*2880*/  LOP3.LUT R10, R10, R3, RZ, 0x3c, !PT ;  /* 0x000000030a0a7212 */ /* 0x000fe200078e3cff */
[----:B------:R-:W-:Y:S06]  /*2890*/  BRA.U UP1, `(.L_x_43) ;  /* 0xfffffff101447547 */ /* 0x000fec000b83ffff */
[----:B------:R-:W-:Y:S01]  /*28a0*/  UIADD3 UR7, UPT, UPT, UR7, 0xa8, URZ ;  /* 0x000000a807077890 */ /* 0x000fe2000fffe0ff */
[----:B------:R-:W-:-:S03]  /*28b0*/  SHF.L.U32 R3, R12, 0x1f, RZ ;  /* 0x0000001f0c037819 */ /* 0x000fc600000006ff */
[----:B------:R-:W-:-:S09]  /*28c0*/  ULEA UR4, UR6, UR7, 0x3 ;  /* 0x0000000706047291 */ /* 0x000fd2000f8e18ff */
[----:B------:R-:W2:Y:S02]  /*28d0*/  SYNCS.PHASECHK.TRANS64.TRYWAIT P0, [UR4], R3 ;  /* 0x00000003ff0075a7 */ /* 0x000ea40008001104 */
[----:B--2---:R-:W-:Y:S05]  /*28e0*/  @!P0 BRA `(.L_x_44) ;  /* 0x0000006c00e48947 */ /* 0x004fea0003800000 */
.L_x_130:
[----:B------:R-:W-:-:S04]  /*28f0*/  UIADD3 UR4, UPT, UPT, UR6, 0x1, URZ ;  /* 0x0000000106047890 */ /* 0x000fc8000fffe0ff */
[----:B------:R-:W-:-:S04]  /*2900*/  UISETP.NE.AND UP0, UPT, UR4, 0x15, UPT ;  /* 0x000000150400788c */ /* 0x000fc8000bf05270 */
[----:B------:R-:W-:Y:S02]  /*2910*/  USEL UR6, URZ, 0x1, UP0 ;  /* 0x00000001ff067887 */ /* 0x000fe40008000000 */
[----:B------:R-:W-:-:S04]  /*2920*/  USEL UR4, UR4, URZ, UP0 ;  /* 0x000000ff04047287 */ /* 0x000fc80008000000 */
[----:B------:R-:W-:Y:S01]  /*2930*/  ULEA UR5, UR4, UR7, 0x3 ;  /* 0x0000000704057291 */ /* 0x000fe2000f8e18ff */
[----:B------:R-:W-:-:S04]  /*2940*/  LOP3.LUT R2, R12, UR6, RZ, 0x3c, !PT ;  /* 0x000000060c027c12 */ /* 0x000fc8000f8e3cff */
[----:B-1----:R-:W-:-:S04]  /*2950*/  SHF.L.U32 R3, R2, 0x1f, RZ ;  /* 0x0000001f02037819 */ /* 0x002fc800000006ff */
[----:B------:R-:W1:Y:S02]  /*2960*/  SYNCS.PHASECHK.TRANS64.TRYWAIT P0, [UR5], R3 ;  /* 0x00000003ff0075a7 */ /* 0x000e640008001105 */
[----:B-1----:R-:W-:Y:S05]  /*2970*/  @!P0 BRA `(.L_x_45) ;  /* 0x0000006c00d88947 */ /* 0x002fea0003800000 */
.L_x_132:
        /* <DEDUP_REMOVED lines=9> */
.L_x_134:
        /* <DEDUP_REMOVED lines=9> */
.L_x_136:
        /* <DEDUP_REMOVED lines=9> */
.L_x_138:
        /* <DEDUP_REMOVED lines=9> */
.L_x_140:
        /* <DEDUP_REMOVED lines=9> */
.L_x_142:
        /* <DEDUP_REMOVED lines=9> */
.L_x_144:
        /* <DEDUP_REMOVED lines=9> */
.L_x_146:
        /* <DEDUP_REMOVED lines=9> */
.L_x_148:
        /* <DEDUP_REMOVED lines=9> */
.L_x_150:
        /* <DEDUP_REMOVED lines=9> */
.L_x_152:
        /* <DEDUP_REMOVED lines=9> */
.L_x_154:
        /* <DEDUP_REMOVED lines=9> */
.L_x_156:
        /* <DEDUP_REMOVED lines=9> */
.L_x_158:
        /* <DEDUP_REMOVED lines=9> */
.L_x_160:
        /* <DEDUP_REMOVED lines=9> */
.L_x_162:
        /* <DEDUP_REMOVED lines=9> */
.L_x_164:
        /* <DEDUP_REMOVED lines=9> */
.L_x_166:
        /* <DEDUP_REMOVED lines=9> */
.L_x_168:
[----:B------:R-:W-:-:S04]  /*33a0*/  UIADD3 UR4, UPT, UPT, UR4, 0x1, URZ ;  /* 0x0000000104047890 */ /* 0x000fc8000fffe0ff */
[----:B------:R-:W-:-:S04]  /*33b0*/  UISETP.NE.AND UP0, UPT, UR4, 0x15, UPT ;  /* 0x000000150400788c */ /* 0x000fc8000bf05270 */
[----:B------:R-:W-:Y:S02]  /*33c0*/  USEL UR5, URZ, 0x1, UP0 ;  /* 0x00000001ff057887 */ /* 0x000fe40008000000 */
[----:B------:R-:W-:-:S04]  /*33d0*/  USEL UR4, UR4, URZ, UP0 ;  /* 0x000000ff04047287 */ /* 0x000fc80008000000 */
[----:B------:R-:W-:Y:S01]  /*33e0*/  ULEA UR4, UR4, UR7, 0x3 ;  /* 0x0000000704047291 */ /* 0x000fe2000f8e18ff */
[----:B-1----:R-:W-:-:S04]  /*33f0*/  LOP3.LUT R3, R2, UR5, RZ, 0x3c, !PT ;  /* 0x0000000502037c12 */ /* 0x002fc8000f8e3cff */
[----:B------:R-:W-:Y:S01]  /*3400*/  SHF.L.U32 R3, R3, 0x1f, RZ ;  /* 0x0000001f03037819 */ /* 0x000fe200000006ff */
[----:B------:R-:W-:-:S07]  /*3410*/  IMAD.U32 R0, RZ, RZ, UR4 ;  /* 0x00000004ff007e24 */ /* 0x000fce000f8e00ff */
.L_x_64:
[----:B-1----:R1:W2:Y:S02]  /*3420*/  SYNCS.PHASECHK.TRANS64.TRYWAIT P0, [R0+URZ], R3 ;  /* 0x00000003000075a7 */ /* 0x0022a400080011ff */
[----:B--2---:R-:W-:Y:S05]  /*3430*/  @!P0 NANOSLEEP.SYNCS 0x989680 ;  /* 0x009896800000895d */ /* 0x004fea0003900000 */
[----:B------:R-:W2:Y:S02]  /*3440*/  @!P0 SYNCS.PHASECHK.TRANS64 P0, [R0+URZ], R3 ;  /* 0x00000003000085a7 */ /* 0x000ea400080010ff */
[----:B--2---:R-:W-:Y:S05]  /*3450*/  @P0 EXIT ;  /* 0x000000000000094d */ /* 0x004fea0003800000 */
[----:B------:R-:W-:Y:S05]  /*3460*/  BRA `(.L_x_64) ;  /* 0xfffffffc00ec7947 */ /* 0x000fea000383ffff */
.L_x_23:
[----:B------:R-:W-:-:S04]  /*3470*/  UISETP.NE.AND UP0, UPT, UR38, URZ, UPT ;  /* 0x000000ff2600728c */ /* 0x000fc8000bf05270 */
[----:B------:R-:W-:-:S09]  /*3480*/  UISETP.NE.OR UP0, UPT, UR20, 0x1, UP0 ;  /* 0x000000011400788c */ /* 0x000fd20008705670 */
[----:B------:R-:W-:Y:S05]  /*3490*/  BRA.U UP0, `(.L_x_65) ;  /* 0x0000000500487547 */ /* 0x000fea000b800000 */
[----:B------:R-:W-:Y:S01]  /*34a0*/  ISETP.GE.U32.AND P2, PT, R0, 0x2, PT ;  /* 0x000000020000780c */ /* 0x000fe20003f46070 */
[----:B------:R-:W-:Y:S01]  /*34b0*/  IMAD.MOV.U32 R12, RZ, RZ, 0x1 ;  /* 0x00000001ff0c7424 */ /* 0x000fe200078e00ff */
[----:B------:R-:W-:Y:S02]  /*34c0*/  CS2R R10, SRZ ;  /* 0x00000000000a7805 */ /* 0x000fe4000001ff00 */
[----:B------:R-:W-:Y:S01]  /*34d0*/  CS2R R8, SRZ ;  /* 0x0000000000087805 */ /* 0x000fe2000001ff00 */
[----:B------:R-:W-:Y:S01]  /*34e0*/  UMOV UR6, 0x400 ;  /* 0x0000040000067882 */ /* 0x000fe20000000000 */
[----:B------:R-:W-:Y:S01]  /*34f0*/  UMOV UR5, URZ ;  /* 0x000000ff00057c82 */ /* 0x000fe20008000000 */
[----:B------:R-:W-:-:S12]  /*3500*/  ULEA UR6, UR38, UR6, 0x18 ;  /* 0x0000000626067291 */ /* 0x000fd8000f8ec0ff */
.L_x_69:
[----:B------:R-:W-:Y:S02]  /*3510*/  LEA R2, R8, UR6, 0x3 ;  /* 0x0000000608027c11 */ /* 0x000fe4000f8e18ff */
[----:B------:R-:W-:-:S03]  /*3520*/  SHF.L.U32 R5, R9, 0x1f, RZ ;  /* 0x0000001f09057819 */ /* 0x000fc600000006ff */
[----:B------:R-:W-:Y:S01]  /*3530*/  VIADD R4, R2, 0x1e0 ;  /* 0x000001e002047836 */ /* 0x000fe20000000000 */
[----:B------:R-:W2:Y:S02]  /*3540*/  SYNCS.PHASECHK.TRANS64.TRYWAIT P0, [R2+URZ+0x1d0], R5 ;  /* 0x0001d005020075a7 */ /* 0x000ea400080011ff */
[----:B--2---:R-:W-:Y:S05]  /*3550*/  @!P0 BRA `(.L_x_66) ;  /* 0x0000006800a88947 */ /* 0x004fea0003800000 */
.L_x_169:
[----:B------:R-:W-:Y:S01]  /*3560*/  ULEA UR4, UR5, UR6, 0x3 ;  /* 0x0000000605047291 */ /* 0x000fe2000f8e18ff */
[----:B------:R-:W-:Y:S02]  /*3570*/  PRMT R4, RZ, 0x654, R4 ;  /* 0x00000654ff047816 */ /* 0x000fe40000000004 */
[----:B--2---:R-:W-:Y:S01]  /*3580*/  SHF.L.U32 R5, R12, 0x1f, RZ ;  /* 0x0000001f0c057819 */ /* 0x004fe200000006ff */
[----:B------:R-:W-:Y:S01]  /*3590*/  UIADD3 UR7, UPT, UPT, UR4, 0x170, URZ ;  /* 0x0000017004077890 */ /* 0x000fe2000fffe0ff */
[----:B------:R2:W-:Y:S05]  /*35a0*/  SYNCS.ARRIVE.TRANS64.RED.A1T0 RZ, [R4+URZ], RZ ;  /* 0x000000ff04ff79a7 */ /* 0x0005ea00081004ff */
[----:B------:R-:W-:Y:S01]  /*35b0*/  IMAD.U32 R7, RZ, RZ, UR7 ;  /* 0x00000007ff077e24 */ /* 0x000fe2000f8e00ff */
[----:B------:R-:W3:Y:S04]  /*35c0*/  SYNCS.PHASECHK.TRANS64.TRYWAIT P0, [UR4+0x180], R5 ;  /* 0x00018005ff0075a7 */ /* 0x000ee80008001104 */
[----:B------:R-:W-:Y:S01]  /*35d0*/  PRMT R6, R0, 0x654, R7 ;  /* 0x0000065400067816 */ /* 0x000fe20000000007 */
[----:B--2---:R-:W-:Y:S01]  /*35e0*/  @!P2 IMAD.MOV.U32 R4, RZ, RZ, 0x10 ;  /* 0x00000010ff04a424 */ /* 0x004fe200078e00ff */
[----:B---3--:R-:W-:Y:S06]  /*35f0*/  @!P0 BRA `(.L_x_67) ;  /* 0x0000006800948947 */ /* 0x008fec0003800000 */
.L_x_171:
[----:B------:R-:W-:Y:S01]  /*3600*/  ULEA UR8, UR5, UR6, 0x4 ;  /* 0x0000000605087291 */ /* 0x000fe2000f8e20ff */
[----:B------:R-:W-:Y:S01]  /*3610*/  SEL R3, R6, R3, !P2 ;  /* 0x0000000306037207 */ /* 0x000fe20005000000 */
[----:B------:R-:W-:Y:S01]  /*3620*/  UIADD3 UR9, UPT, UPT, UR4, 0x170, URZ ;  /* 0x0000017004097890 */ /* 0x000fe2000fffe0ff */
[----:B--2---:R-:W-:Y:S01]  /*3630*/  LEA R2, R11, UR6, 0x3 ;  /* 0x000000060b027c11 */ /* 0x004fe2000f8e18ff */
[----:B------:R-:W-:Y:S01]  /*3640*/  UIADD3 UR8, UPT, UPT, UR8, 0x200, URZ ;  /* 0x0000020008087890 */ /* 0x000fe2000fffe0ff */
[----:B------:R-:W-:Y:S01]  /*3650*/  SHF.L.U32 R5, R10, 0x1f, RZ ;  /* 0x0000001f0a057819 */ /* 0x000fe200000006ff */
[----:B------:R2:W-:Y:S01]  /*3660*/  @!P2 SYNCS.ARRIVE.TRANS64.RED RZ, [R3+URZ], R4 ;  /* 0x0000000403ffa9a7 */ /* 0x0005e200080004ff */
[----:B------:R-:W-:Y:S01]  /*3670*/  UIADD3 UR4, UPT, UPT, UR5, 0x1, URZ ;  /* 0x0000000105047890 */ /* 0x000fe2000fffe0ff */
[----:B------:R-:W-:-:S03]  /*3680*/  VIADD R8, R8, 0x1 ;  /* 0x0000000108087836 */ /* 0x000fc60000000000 */
[----:B------:R-:W-:Y:S02]  /*3690*/  UISETP.NE.AND UP0, UPT, UR4, 0x2, UPT ;  /* 0x000000020400788c */ /* 0x000fe4000bf05270 */
[----:B------:R-:W-:Y:S06]  /*36a0*/  UGETNEXTWORKID.BROADCAST [UR8], [UR9] ;  /* 0x00000000080073ca */ /* 0x000fec0008000100 */
[----:B------:R-:W-:Y:S01]  /*36b0*/  USEL UR7, URZ, 0x1, UP0 ;  /* 0x00000001ff077887 */ /* 0x000fe20008000000 */
[----:B------:R-:W-:Y:S01]  /*36c0*/  ISETP.NE.AND P0, PT, R8, 0x2, PT ;  /* 0x000000020800780c */ /* 0x000fe20003f05270 */
[----:B------:R-:W-:Y:S01]  /*36d0*/  USEL UR5, UR4, URZ, UP0 ;  /* 0x000000ff04057287 */ /* 0x000fe20008000000 */
[----:B------:R-:W3:Y:S03]  /*36e0*/  SYNCS.PHASECHK.TRANS64.TRYWAIT P1, [R2+URZ+0x170], R5 ;  /* 0x00017005020075a7 */ /* 0x000ee600080211ff */
[----:B------:R-:W-:Y:S01]  /*36f0*/  LOP3.LUT R12, R12, UR7, RZ, 0x3c, !PT ;  /* 0x000000070c0c7c12 */ /* 0x000fe2000f8e3cff */
[----:B--23--:R-:W-:Y:S07]  /*3700*/  @!P1 BRA `(.L_x_68) ;  /* 0x0000006800689947 */ /* 0x00cfee0003800000 */
.L_x_172:
[C---:B------:R-:W-:Y:S01]  /*3710*/  LEA R4, R11.reuse, UR6, 0x4 ;  /* 0x000000060b047c11 */ /* 0x040fe2000f8e20ff */
[----:B--2---:R-:W-:Y:S01]  /*3720*/  VIADD R2, R2, 0x180 ;  /* 0x0000018002027836 */ /* 0x004fe20000000000 */
[----:B------:R-:W-:Y:S01]  /*3730*/  SEL R8, R8, RZ, P0 ;  /* 0x000000ff08087207 */ /* 0x000fe20000000000 */
[----:B------:R-:W-:-:S03]  /*3740*/  VIADD R11, R11, 0x1 ;  /* 0x000000010b0b7836 */ /* 0x000fc60000000000 */
[----:B------:R-:W2:Y:S01]  /*3750*/  LDS.128 R4, [R4+0x200] ;  /* 0x0002000004047984 */ /* 0x000ea20000000c00 */
[----:B------:R-:W-:Y:S02]  /*3760*/  PRMT R2, RZ, 0x654, R2 ;  /* 0x00000654ff027816 */ /* 0x000fe40000000002 */
[C---:B------:R-:W-:Y:S01]  /*3770*/  ISETP.NE.AND P1, PT, R11.reuse, 0x2, PT ;  /* 0x000000020b00780c */ /* 0x040fe20003f25270 */
[----:B------:R-:W-:Y:S01]  /*3780*/  @!PT LDS RZ, [RZ] ;  /* 0x00000000fffff984 */ /* 0x000fe20000000800 */
[----:B------:R-:W-:Y:S01]  /*3790*/  @!PT LDS RZ, [RZ] ;  /* 0x00000000fffff984 */ /* 0x000fe20000000800 */
[----:B------:R-:W-:Y:S01]  /*37a0*/  @!PT LDS RZ, [RZ] ;  /* 0x00000000fffff984 */ /* 0x000fe20000000800 */
[----:B------:R-:W-:Y:S01]  /*37b0*/  @!PT LDS RZ, [RZ] ;  /* 0x00000000fffff984 */ /* 0x000fe20000000800 */
[----:B------:R3:W-:Y:S06]  /*37c0*/  MEMBAR.ALL.CTA ;  /* 0x0000000000007992 */ /* 0x0007ec0000008000 */
[----:B---3--:R-:W3:Y:S01]  /*37d0*/  FENCE.VIEW.ASYNC.S ;  /* 0x00000000000073c6 */ /* 0x008ee20000000000 */
[----:B------:R-:W-:Y:S01]  /*37e0*/  SEL R11, R11, RZ, P1 ;  /* 0x000000ff0b0b7207 */ /* 0x000fe20000800000 */
[----:B---3--:R3:W-:Y:S01]  /*37f0*/  SYNCS.ARRIVE.TRANS64.RED.A1T0 RZ, [R2+URZ], RZ ;  /* 0x000000ff02ff79a7 */ /* 0x0087e200081004ff */
[----:B--2---:R-:W-:-:S02]  /*3800*/  LOP3.LUT P3, RZ, R6, 0x1, RZ, 0xc0, !PT ;  /* 0x0000000106ff7812 */ /* 0x004fc4000786c0ff */
[----:B------:R-:W-:-:S04]  /*3810*/  SEL R5, RZ, 0x1, P1 ;  /* 0x00000001ff057807 */ /* 0x000fc80000800000 */
[----:B------:R-:W-:Y:S02]  /*3820*/  LOP3.LUT R10, R10, R5, RZ, 0x3c, !PT ;  /* 0x000000050a0a7212 */ /* 0x000fe400078e3cff */
[----:B---3--:R-:W-:-:S04]  /*3830*/  SEL R2, RZ, 0x1, P0 ;  /* 0x00000001ff027807 */ /* 0x008fc80000000000 */
[----:B------:R-:W-:Y:S01]  /*3840*/  LOP3.LUT R9, R9, R2, RZ, 0x3c, !PT ;  /* 0x0000000209097212 */ /* 0x000fe200078e3cff */
[----:B------:R-:W-:Y:S06]  /*3850*/  @P3 BRA `(.L_x_69) ;  /* 0xfffffffc002c3947 */ /* 0x000fec000383ffff */
[----:B------:R-:W-:Y:S01]  /*3860*/  ULEA UR4, UR5, UR6, 0x3 ;  /* 0x0000000605047291 */ /* 0x000fe2000f8e18ff */
[----:B------:R-:W-:-:S08]  /*3870*/  SHF.L.U32 R3, R12, 0x1f, RZ ;  /* 0x0000001f0c037819 */ /* 0x000fd000000006ff */
[----:B------:R-:W2:Y:S02]  /*3880*/  SYNCS.PHASECHK.TRANS64 P0, [UR4+0x180], R3 ;  /* 0x00018003ff0075a7 */ /* 0x000ea40008001004 */
[----:B--2---:R-:W-:Y:S05]  /*3890*/  @P0 BRA `(.L_x_70) ;  /* 0x0000000000080947 */ /* 0x004fea0003800000 */
[----:B------:R-:W2:Y:S02]  /*38a0*/  SYNCS.PHASECHK.TRANS64.TRYWAIT P0, [UR4+0x180], R3 ;  /* 0x00018003ff0075a7 */ /* 0x000ea40008001104 */
[----:B--2---:R-:W-:Y:S05]  /*38b0*/  @!P0 BRA `(.L_x_71) ;  /* 0x0000006800108947 */ /* 0x004fea0003800000 */
.L_x_70:
[----:B------:R-:W-:-:S04]  /*38c0*/  UIADD3 UR7, UPT, UPT, UR5, 0x1, URZ ;  /* 0x0000000105077890 */ /* 0x000fc8000fffe0ff */
[----:B------:R-:W-:-:S04]  /*38d0*/  UISETP.NE.AND UP0, UPT, UR7, 0x2, UPT ;  /* 0x000000020700788c */ /* 0x000fc8000bf05270 */
[----:B------:R-:W-:Y:S02]  /*38e0*/  USEL UR8, URZ, 0x1, UP0 ;  /* 0x00000001ff087887 */ /* 0x000fe40008000000 */
[----:B------:R-:W-:-:S04]  /*38f0*/  USEL UR7, UR7, URZ, UP0 ;  /* 0x000000ff07077287 */ /* 0x000fc80008000000 */
[----:B------:R-:W-:Y:S01]  /*3900*/  ULEA UR7, UR7, UR6, 0x3 ;  /* 0x0000000607077291 */ /* 0x000fe2000f8e18ff */
[----:B--2---:R-:W-:-:S04]  /*3910*/  LOP3.LUT R3, R12, UR8, RZ, 0x3c, !PT ;  /* 0x000000080c037c12 */ /* 0x004fc8000f8e3cff */
[----:B------:R-:W-:-:S04]  /*3920*/  SHF.L.U32 R0, R3, 0x1f, RZ ;  /* 0x0000001f03007819 */ /* 0x000fc800000006ff */
[----:B------:R-:W2:Y:S02]  /*3930*/  SYNCS.PHASECHK.TRANS64 P0, [UR7+0x180], R0 ;  /* 0x00018000ff0075a7 */ /* 0x000ea40008001007 */
[----:B-12---:R-:W-:Y:S05]  /*3940*/  @P0 EXIT ;  /* 0x000000000000094d */ /* 0x006fea0003800000 */
[----:B------:R-:W-:Y:S02]  /*3950*/  SHF.L.U32 R3, R3, 0x1f, RZ ;  /* 0x0000001f03037819 */ /* 0x000fe400000006ff */
[----:B------:R-:W-:-:S07]  /*3960*/  MOV R0, UR7 ;  /* 0x0000000700007c02 */ /* 0x000fce0008000f00 */
.L_x_72:
[----:B-1----:R1:W2:Y:S02]  /*3970*/  SYNCS.PHASECHK.TRANS64.TRYWAIT P0, [R0+URZ+0x180], R3 ;  /* 0x00018003000075a7 */ /* 0x0022a400080011ff */
[----:B--2---:R-:W-:Y:S05]  /*3980*/  @!P0 NANOSLEEP.SYNCS 0x989680 ;  /* 0x009896800000895d */ /* 0x004fea0003900000 */
[----:B------:R-:W2:Y:S02]  /*3990*/  @!P0 SYNCS.PHASECHK.TRANS64 P0, [R0+URZ+0x180], R3 ;  /* 0x00018003000085a7 */ /* 0x000ea400080010ff */
[----:B--2---:R-:W-:Y:S05]  /*39a0*/  @P0 EXIT ;  /* 0x000000000000094d */ /* 0x004fea0003800000 */
[----:B------:R-:W-:Y:S05]  /*39b0*/  BRA `(.L_x_72) ;  /* 0xfffffffc00ec7947 */ /* 0x000fea000383ffff */
.L_x_65:
[----:B------:R-:W-:Y:S05]  /*39c0*/  BRA.U UP5, `(.L_x_73) ;  /* 0x0000000d057c7547 */ /* 0x000fea000b800000 */
[----:B------:R-:W-:Y:S01]  /*39d0*/  UMOV UR4, 0x40 ;  /* 0x0000004000047882 */ /* 0x000fe20000000000 */
[----:B------:R-:W-:Y:S01]  /*39e0*/  NOP ;  /* 0x0000000000007918 */ /* 0x000fe20000000000 */
[----:B------:R-:W-:Y:S01]  /*39f0*/  ULEA UR5, UR38, UR4, 0x18 ;  /* 0x0000000426057291 */ /* 0x000fe2000f8ec0ff */
[----:B------:R-:W-:Y:S02]  /*3a00*/  UMOV UR6, 0x400 ;  /* 0x0000040000067882 */ /* 0x000fe40000000000 */
[----:B------:R-:W-:-:S06]  /*3a10*/  ULEA UR6, UR38, UR6, 0x18 ;  /* 0x0000000626067291 */ /* 0x000fcc000f8ec0ff */
[----:B------:R-:W2:Y:S02]  /*3a20*/  LDS.U8 R0, [UR5+0x1c] ;  /* 0x00001c05ff007984 */ /* 0x000ea40008000000 */
[----:B--2---:R-:W-:-:S13]  /*3a30*/  ISETP.NE.AND P0, PT, R0, RZ, PT ;  /* 0x000000ff0000720c */ /* 0x004fda0003f05270 */
[----:B------:R-:W-:Y:S05]  /*3a40*/  @P0 BRA `(.L_x_74) ;  /* 0x0000000000580947 */ /* 0x000fea0003800000 */
[----:B------:R-:W-:-:S13]  /*3a50*/  ELECT P0, URZ, PT ;  /* 0x0000000000ff782f */ /* 0x000fda0003800000 */
[----:B------:R-:W-:Y:S05]  /*3a60*/  @!P0 BRA `(.L_x_75) ;  /* 0x0000000000608947 */ /* 0x000fea0003800000 */
[----:B------:R-:W-:Y:S01]  /*3a70*/  UMOV UR4, 0x10 ;  /* 0x0000001000047882 */ /* 0x000fe20000000000 */
[----:B------:R-:W-:Y:S01]  /*3a80*/  HFMA2 R0, -RZ, RZ, 0, 5.9604644775390625e-08 ;  /* 0x00000001ff007431 */ /* 0x000fe200000001ff */
[----:B------:R-:W-:-:S03]  /*3a90*/  MOV R2, 0xffff ;  /* 0x0000ffff00027802 */ /* 0x000fc60000000f00 */
[----:B------:R-:W-:Y:S04]  /*3aa0*/  DEPBAR.LE SB2, 0x36 ;  /* 0x0000ad800000791a */ /* 0x000fe80000000000 */
[----:B------:R-:W2:Y:S02]  /*3ab0*/  UTCATOMSWS.FIND_AND_SET.ALIGN UP0, UR4, UR4 ;  /* 0x00000004000475e3 */ /* 0x000ea40008000800 */
[----:B--2---:R-:W-:Y:S01]  /*3ac0*/  MOV R5, UR4 ;  /* 0x0000000400057c02 */ /* 0x004fe20008000f00 */
[----:B------:R-:W-:Y:S06]  /*3ad0*/  BRA.U UP0, `(.L_x_76) ;  /* 0x0000000100187547 */ /* 0x000fec000b800000 */
.L_x_77:
[----:B------:R-:W-:Y:S05]  /*3ae0*/  NANOSLEEP 0x64 ;  /* 0x000000640000795d */ /* 0x000fea0003800000 */
[----:B------:R-:W-:-:S05]  /*3af0*/  UMOV UR4, 0x10 ;  /* 0x0000001000047882 */ /* 0x000fca0000000000 */
[----:B------:R-:W-:Y:S04]  /*3b00*/  DEPBAR.LE SB2, 0x36 ;  /* 0x0000ad800000791a */ /* 0x000fe80000000000 */
[----:B------:R-:W2:Y:S02]  /*3b10*/  UTCATOMSWS.FIND_AND_SET.ALIGN UP0, UR4, UR4 ;  /* 0x00000004000475e3 */ /* 0x000ea40008000800 */
[----:B--2---:R-:W-:Y:S01]  /*3b20*/  MOV R5, UR4 ;  /* 0x0000000400057c02 */ /* 0x004fe20008000f00 */
[----:B------:R-:W-:Y:S05]  /*3b30*/  BRA.U !UP0, `(.L_x_77) ;  /* 0xfffffffd08e87547 */ /* 0x000fea000b83ffff */
.L_x_76:
[-C--:B------:R-:W-:Y:S02]  /*3b40*/  SHF.L.U32 R2, R2, R5.reuse, RZ ;  /* 0x0000000502027219 */ /* 0x080fe400000006ff */
[----:B------:R-:W-:Y:S01]  /*3b50*/  SHF.L.U32 R0, R0, R5, RZ ;  /* 0x0000000500007219 */ /* 0x000fe200000006ff */
[----:B------:R-:W-:Y:S02]  /*3b60*/  IMAD.SHL.U32 R5, R5, 0x20, RZ ;  /* 0x0000002005057824 */ /* 0x000fe400078e00ff */
[----:B------:R2:W-:Y:S04]  /*3b70*/  ATOMS.OR RZ, [UR5+0x14], R2 ;  /* 0x00001402ffff798c */ /* 0x0005e8000b000005 */
[----:B------:R2:W-:Y:S04]  /*3b80*/  ATOMS.OR RZ, [UR5+0x18], R0 ;  /* 0x00001800ffff798c */ /* 0x0005e8000b000005 */
[----:B------:R2:W-:Y:S01]  /*3b90*/  STS [UR6+0x220], R5 ;  /* 0x00022005ff007988 */ /* 0x0005e20008000806 */
[----:B------:R-:W-:Y:S05]  /*3ba0*/  BRA `(.L_x_75) ;  /* 0x0000000000107947 */ /* 0x000fea0003800000 */
.L_x_74:
[----:B------:R-:W-:Y:S02]  /*3bb0*/  MOV R0, 0xffffffff ;  /* 0xffffffff00007802 */ /* 0x000fe40000000f00 */
[----:B------:R-:W-:-:S03]  /*3bc0*/  MOV R4, 0x3bf0 ;  /* 0x00003bf000047802 */ /* 0x000fc60000000f00 */
[----:B------:R2:W-:Y:S04]  /*3bd0*/  STS [UR6+0x220], R0 ;  /* 0x00022000ff007988 */ /* 0x0005e80008000806 */
[----:B-12--5:R-:W-:Y:S05]  /*3be0*/  CALL.REL.NOINC `($__internal_1_$__cuda_sm10x_tcgen05_guardrail_trap_phase_invalid_during_alloc) ;  /* 0x0000006800947944 */ /* 0x026fea0003c00000 */
.L_x_75:
[----:B------:R-:W-:Y:S05]  /*3bf0*/  WARPSYNC.ALL ;  /* 0x0000000000007948 */ /* 0x000fea0003800000 */
[----:B------:R-:W3:Y:S01]  /*3c00*/  S2UR UR4, SR_CgaCtaId ;  /* 0x00000000000479c3 */ /* 0x000ee20000008800 */
[----:B------:R-:W-:Y:S01]  /*3c10*/  UMOV UR14, 0x400 ;  /* 0x00000400000e7882 */ /* 0x000fe20000000000 */
[----:B------:R-:W-:-:S06]  /*3c20*/  NOP ;  /* 0x0000000000007918 */ /* 0x000fcc0000000000 */
[----:B------:R-:W-:Y:S06]  /*3c30*/  BAR.ARV 0x6, 0xa0 ;  /* 0x0182800000007b1d */ /* 0x000fec0000002000 */
[----:B------:R-:W4:Y:S01]  /*3c40*/  LDCU UR5, c[0x0][0x38c] ;  /* 0x00007180ff0577ac */ /* 0x000f220008000800 */
[----:B------:R-:W-:Y:S01]  /*3c50*/  LOP3.LUT R3, R3, 0xffff, RZ, 0xc0, !PT ;  /* 0x0000ffff03037812 */ /* 0x000fe200078ec0ff */
[----:B------:R-:W-:Y:S01]  /*3c60*/  IMAD.MOV.U32 R11, RZ, RZ, 0x1 ;  /* 0x00000001ff0b7424 */ /* 0x000fe200078e00ff */
[----:B------:R-:W-:Y:S01]  /*3c70*/  CS2R R8, SRZ ;  /* 0x0000000000087805 */ /* 0x000fe2000001ff00 */
[----:B------:R-:W1:Y:S01]  /*3c80*/  LDCU UR8, c[0x0][0x38c] ;  /* 0x00007180ff0877ac */ /* 0x000e620008000800 */
[----:B------:R-:W-:Y:S01]  /*3c90*/  R2UR UR16, R3 ;  /* 0x00000000031072ca */ /* 0x000fe200000e0000 */
[----:B------:R-:W-:Y:S01]  /*3ca0*/  IMAD.MOV.U32 R10, RZ, RZ, RZ ;  /* 0x000000ffff0a7224 */ /* 0x000fe200078e00ff */
[----:B------:R-:W-:Y:S01]  /*3cb0*/  UMOV UR18, URZ ;  /* 0x000000ff00127c82 */ /* 0x000fe20008000000 */
[----:B------:R-:W-:Y:S01]  /*3cc0*/  UMOV UR11, URZ ;  /* 0x000000ff000b7c82 */ /* 0x000fe20008000000 */
[----:B---3--:R-:W-:Y:S01]  /*3cd0*/  ULEA UR14, UR4, UR14, 0x18 ;  /* 0x0000000e040e7291 */ /* 0x008fe2000f8ec0ff */
[----:B------:R-:W-:Y:S01]  /*3ce0*/  UMOV UR20, 0x0 ;  /* 0x0000000000147882 */ /* 0x000fe20000000000 */
[----:B------:R-:W-:-:S02]  /*3cf0*/  UMOV UR21, 0x43804a0 ;  /* 0x043804a000157882 */ /* 0x000fc40000000000 */
[----:B------:R-:W-:Y:S02]  /*3d00*/  UIADD3 UR6, UPT, UPT, UR14, 0x7400, URZ ;  /* 0x000074000e067890 */ /* 0x000fe4000fffe0ff */
[----:B------:R-:W-:Y:S02]  /*3d10*/  UIADD3 UR7, UPT, UPT, UR14, 0x11c00, URZ ;  /* 0x00011c000e077890 */ /* 0x000fe4000fffe0ff */
[----:B----4-:R-:W-:Y:S01]  /*3d20*/  UIADD3 UR5, UPT, UPT, UR5, 0x1f, URZ ;  /* 0x0000001f05057890 */ /* 0x010fe2000fffe0ff */
[----:B--2---:R-:W2:Y:S01]  /*3d30*/  LDS R0, [UR14+0x220] ;  /* 0x0002200eff007984 */ /* 0x004ea20008000800 */
[----:B------:R-:W-:Y:S02]  /*3d40*/  USHF.R.U32.HI UR6, URZ, 0x4, UR6 ;  /* 0x00000004ff067899 */ /* 0x000fe40008011606 */
[----:B------:R-:W-:Y:S02]  /*3d50*/  USHF.R.S32.HI UR4, URZ, 0x1f, UR5 ;  /* 0x0000001fff047899 */ /* 0x000fe40008011405 */
[----:B------:R-:W-:-:S02]  /*3d60*/  ULOP3.LUT UR6, UR6, 0x3fff, URZ, 0xc0, !UPT ;  /* 0x00003fff06067892 */ /* 0x000fc4000f8ec0ff */
[----:B------:R-:W-:Y:S02]  /*3d70*/  ULEA.HI UR4, UR4, UR5, URZ, 0x5 ;  /* 0x0000000504047291 */ /* 0x000fe4000f8f28ff */
[----:B------:R-:W-:Y:S02]  /*3d80*/  USHF.R.U32.HI UR5, URZ, 0x4, UR7 ;  /* 0x00000004ff057899 */ /* 0x000fe40008011607 */
[----:B------:R-:W-:Y:S02]  /*3d90*/  USHF.R.S32.HI UR22, URZ, 0x5, UR4 ;  /* 0x00000005ff167899 */ /* 0x000fe40008011404 */
[----:B------:R-:W-:Y:S02]  /*3da0*/  ULOP3.LUT UR4, UR5, 0x3fff, URZ, 0xc0, !UPT ;  /* 0x00003fff05047892 */ /* 0x000fe4000f8ec0ff */
[----:B------:R-:W-:Y:S02]  /*3db0*/  UISETP.LT.AND UP0, UPT, UR22, 0x1, UPT ;  /* 0x000000011600788c */ /* 0x000fe4000bf01270 */
[----:B------:R-:W-:-:S02]  /*3dc0*/  ULOP3.LUT UR17, UR6, 0x10000, URZ, 0xfc, !UPT ;  /* 0x0001000006117892 */ /* 0x000fc4000f8efcff */
[----:B------:R-:W-:Y:S02]  /*3dd0*/  USEL UR23, UR22, 0x1, !UP0 ;  /* 0x0000000116177887 */ /* 0x000fe4000c000000 */
[----:B------:R-:W-:Y:S02]  /*3de0*/  ULOP3.LUT UR4, UR4, 0x10000, URZ, 0xfc, !UPT ;  /* 0x0001000004047892 */ /* 0x000fe4000f8efcff */
[----:B------:R-:W-:Y:S02]  /*3df0*/  UIADD3 UR23, UPT, UPT, -UR23, URZ, URZ ;  /* 0x000000ff17177290 */ /* 0x000fe4000fffe1ff */
[----:B-1----:R-:W-:Y:S01]  /*3e00*/  UISETP.GE.AND UP4, UPT, UR8, 0x1, UPT ;  /* 0x000000010800788c */ /* 0x002fe2000bf86270 */
[----:B--2---:R-:W-:-:S15]  /*3e10*/  R2UR UR24, R0 ;  /* 0x00000000001872ca */ /* 0x004fde00000e0000 */
.L_x_84:
[----:B------:R-:W-:Y:S02]  /*3e20*/  LEA R0, R10, UR14, 0x3 ;  /* 0x0000000e0a007c11 */ /* 0x000fe4000f8e18ff */
[----:B------:R-:W-:Y:S02]  /*3e30*/  SHF.L.U32 R5, R9, 0x1f, RZ ;  /* 0x0000001f09057819 */ /* 0x000fe400000006ff */
[----:B------:R-:W-:Y:S01]  /*3e40*/  PLOP3.LUT P0, PT, PT, PT, UP4, 0x80, 0x8 ;  /* 0x000000000008781c */ /* 0x000fe20003f0f048 */
[----:B------:R-:W-:Y:S01]  /*3e50*/  VIADD R3, R0, 0x180 ;  /* 0x0000018000037836 */ /* 0x000fe20000000000 */
[----:B-1----:R-:W1:Y:S02]  /*3e60*/  SYNCS.PHASECHK.TRANS64.TRYWAIT P1, [R0+URZ+0x170], R5 ;  /* 0x00017005000075a7 */ /* 0x002e6400080211ff */
[----:B-1-3--:R-:W-:Y:S09]  /*3e70*/  @!P1 BRA `(.L_x_78) ;  /* 0x0000006000b89947 */ /* 0x00aff20003800000 */
.L_x_174:
[----:B------:R-:W-:Y:S01]  /*3e80*/  LEA R4, R10, UR14, 0x4 ;  /* 0x0000000e0a047c11 */ /* 0x000fe2000f8e20ff */
[----:B------:R-:W-:Y:S01]  /*3e90*/  @UP4 ULEA UR5, UR11, UR14, 0x3 ;  /* 0x0000000e0b054291 */ /* 0x000fe2000f8e18ff */
[----:B------:R-:W-:Y:S01]  /*3ea0*/  PLOP3.LUT P2, PT, PT, PT, PT, 0x80, 0x8 ;  /* 0x000000000008781c */ /* 0x000fe20003f4f070 */
[----:B------:R-:W-:Y:S01]  /*3eb0*/  ULEA UR19, UR18, UR14, 0x3 ;  /* 0x0000000e12137291 */ /* 0x000fe2000f8e18ff */
[----:B------:R-:W-:Y:S02]  /*3ec0*/  PRMT R3, RZ, 0x654, R3 ;  /* 0x00000654ff037816 */ /* 0x000fe40000000003 */
[----:B-1----:R-:W1:Y:S01]  /*3ed0*/  LDS.128 R4, [R4+0x200] ;  /* 0x0002000004047984 */ /* 0x002e620000000c00 */
[----:B------:R-:W-:Y:S02]  /*3ee0*/  @P0 SHF.L.U32 R2, R8, 0x1f, RZ ;  /* 0x0000001f08020819 */ /* 0x000fe400000006ff */
[----:B------:R-:W-:Y:S01]  /*3ef0*/  SHF.L.U32 R0, R11, 0x1f, RZ ;  /* 0x0000001f0b007819 */ /* 0x000fe200000006ff */
[----:B------:R-:W-:Y:S01]  /*3f00*/  @!PT LDS RZ, [RZ] ;  /* 0x00000000fffff984 */ /* 0x000fe20000000800 */
[----:B------:R-:W-:Y:S01]  /*3f10*/  @!PT LDS RZ, [RZ] ;  /* 0x00000000fffff984 */ /* 0x000fe20000000800 */
[----:B------:R-:W-:Y:S01]  /*3f20*/  @!PT LDS RZ, [RZ] ;  /* 0x00000000fffff984 */ /* 0x000fe20000000800 */
[----:B------:R-:W-:Y:S01]  /*3f30*/  @!PT LDS RZ, [RZ] ;  /* 0x00000000fffff984 */ /* 0x000fe20000000800 */
[----:B------:R2:W-:Y:S06]  /*3f40*/  MEMBAR.ALL.CTA ;  /* 0x0000000000007992 */ /* 0x0005ec0000008000 */
[----:B--2---:R-:W2:Y:S02]  /*3f50*/  FENCE.VIEW.ASYNC.S ;  /* 0x00000000000073c6 */ /* 0x004ea40000000000 */
[----:B--2---:R2:W-:Y:S01]  /*3f60*/  SYNCS.ARRIVE.TRANS64.RED.A1T0 RZ, [R3+URZ], RZ ;  /* 0x000000ff03ff79a7 */ /* 0x0045e200081004ff */
[----:B------:R2:W3:Y:S01]  /*3f70*/  @P0 SYNCS.PHASECHK.TRANS64.TRYWAIT P2, [UR5], R2 ;  /* 0x00000002ff0005a7 */ /* 0x0004e20008041105 */
[----:B-1----:R-:W-:Y:S01]  /*3f80*/  LOP3.LUT P1, RZ, R6, 0x1, RZ, 0xc0, !PT ;  /* 0x0000000106ff7812 */ /* 0x002fe2000782c0ff */
[----:B------:R-:W1:Y:S02]  /*3f90*/  SYNCS.PHASECHK.TRANS64.TRYWAIT P0, [UR19+0x1b0], R0 ;  /* 0x0001b000ff0075a7 */ /* 0x000e640008001113 */
[----:B-123--:R-:W-:Y:S10]  /*3fa0*/  @!P0 BRA `(.L_x_79) ;  /* 0x0000006000808947 */ /* 0x00eff40003800000 */
.L_x_176:
[----:B------:R-:W-:Y:S01]  /*3fb0*/  IADD3 R10, PT, PT, R10, 0x1, RZ ;  /* 0x000000010a0a7810 */ /* 0x000fe20007ffe0ff */
[----:B------:R-:W-:Y:S06]  /*3fc0*/  BRA.U !UP4, `(.L_x_80) ;  /* 0x000000010c9c7547 */ /* 0x000fec000b800000 */
[----:B------:R-:W-:Y:S02]  /*3fd0*/  ULEA.HI UR5, UR18, UR18, URZ, 0x1 ;  /* 0x0000001212057291 */ /* 0x000fe4000f8f08ff */
[----:B------:R-:W-:Y:S02]  /*3fe0*/  UPLOP3.LUT UP2, UPT, UPT, UPT, UPT, 0x40, 0x4 ;  /* 0x000000000004789c */ /* 0x000fe40003f4e870 */
[----:B------:R-:W-:Y:S02]  /*3ff0*/  USHF.R.U32.HI UR6, URZ, 0x1, UR5 ;  /* 0x00000001ff067899 */ /* 0x000fe40008011605 */
[----:B------:R-:W-:Y:S02]  /*4000*/  ULOP3.LUT UR15, UR5, 0xffe, URZ, 0xc0, !UPT ;  /* 0x00000ffe050f7892 */ /* 0x000fe4000f8ec0ff */
[----:B------:R-:W-:Y:S02]  /*4010*/  UIMAD UR5, UR6, 0xe0, UR24 ;  /* 0x000000e0060578a4 */ /* 0x000fe4000f8e0218 */
[----:B------:R-:W-:Y:S01]  /*4020*/  UIADD3 UR15, UPT, UPT, -UR15, UR18, URZ ;  /* 0x000000120f0f7290 */ /* 0x000fe2000fffe1ff */
[----:B------:R-:W-:Y:S01]  /*4030*/  UMOV UR13, UR23 ;  /* 0x00000017000d7c82 */ /* 0x000fe20008000000 */
[----:B------:R-:W-:-:S02]  /*4040*/  UMOV UR12, UR22 ;  /* 0x00000016000c7c82 */ /* 0x000fc40008000000 */
[----:B------:R-:W-:-:S03]  /*4050*/  ULEA UR15, UR15, UR5, 0x14 ;  /* 0x000000050f0f7291 */ /* 0x000fc6000f8ea0ff */
[----:B------:R-:W-:-:S09]  /*4060*/  UMOV UR5, UR11 ;  /* 0x0000000b00057c82 */ /* 0x000fd20008000000 */
.L_x_83:
[----:B------:R-:W-:Y:S02]  /*4070*/  UIADD3 UR13, UPT, UPT, UR13, 0x1, URZ ;  /* 0x000000010d0d7890 */ /* 0x000fe4000fffe0ff */
[----:B--2---:R-:W-:Y:S02]  /*4080*/  ULEA UR7, UR5, UR14, 0x3 ;  /* 0x0000000e05077291 */ /* 0x004fe4000f8e18ff */
[----:B------:R-:W-:Y:S01]  /*4090*/  UISETP.NE.AND UP3, UPT, UR13, URZ, UPT ;  /* 0x000000ff0d00728c */ /* 0x000fe2000bf65270 */
[----:B---3--:R-:W-:Y:S10]  /*40a0*/  @P2 BRA `(.L_x_81) ;  /* 0x00000000000c2947 */ /* 0x008ff40003800000 */
[----:B-1----:R-:W-:Y:S04]  /*40b0*/  SHF.L.U32 R3, R8, 0x1f, RZ ;  /* 0x0000001f08037819 */ /* 0x002fe800000006ff */
[----:B------:R-:W1:Y:S02]  /*40c0*/  SYNCS.PHASECHK.TRANS64.TRYWAIT P0, [UR7], R3 ;  /* 0x00000003ff0075a7 */ /* 0x000e640008001107 */
[----:B-1----:R-:W-:Y:S05]  /*40d0*/  @!P0 BRA `(.L_x_82) ;  /* 0x00000060004c8947 */ /* 0x002fea0003800000 */
.L_x_81:
[----:B------:R-:W-:Y:S01]  /*40e0*/  UISETP.NE.AND UP0, UPT, UR12, 0x1, UPT ;  /* 0x000000010c00788c */ /* 0x000fe2000bf05270 */
[----:B------:R-:W-:Y:S01]  /*40f0*/  PLOP3.LUT P2, PT, PT, PT, PT, 0x80, 0x8 ;  /* 0x000000000008781c */ /* 0x000fe20003f4f070 */
[----:B------:R-:W-:Y:S02]  /*4100*/  UIADD3 UR6, UPT, UPT, UR5, 0x1, URZ ;  /* 0x0000000105067890 */ /* 0x000fe4000fffe0ff */
[----:B------:R-:W-:Y:S02]  /*4110*/  UIADD3 UR12, UPT, UPT, UR12, -0x1, URZ ;  /* 0xffffffff0c0c7890 */ /* 0x000fe4000fffe0ff */
[----:B------:R-:W-:Y:S01]  /*4120*/  UISETP.NE.AND UP1, UPT, UR6, 0x15, UPT ;  /* 0x000000150600788c */ /* 0x000fe2000bf25270 */
[----:B------:R-:W-:Y:S01]  /*4130*/  PLOP3.LUT P0, PT, PT, PT, UP0, 0x80, 0x8 ;  /* 0x000000000008781c */ /* 0x000fe20003f0f008 */
[----:B------:R-:W-:Y:S02]  /*4140*/  UMOV UR9, 0xc0004010 ;  /* 0xc000401000097882 */ /* 0x000fe40000000000 */
[----:B------:R-:W-:Y:S02]  /*4150*/  USEL UR8, URZ, 0x1, UP1 ;  /* 0x00000001ff087887 */ /* 0x000fe40008800000 */
[----:B------:R-:W-:Y:S02]  /*4160*/  USEL UR11, UR6, URZ, UP1 ;  /* 0x000000ff060b7287 */ /* 0x000fe40008800000 */
[----:B------:R-:W-:Y:S02]  /*4170*/  UIMAD UR6, UR5, 0x1c0, UR4 ;  /* 0x000001c0050678a4 */ /* 0x000fe4000f8e0204 */
[----:B------:R-:W-:Y:S01]  /*4180*/  @UP0 ULEA UR10, UR11, UR14, 0x3 ;  /* 0x0000000e0b0a0291 */ /* 0x000fe2000f8e18ff */
[----:B------:R-:W-:Y:S01]  /*4190*/  LOP3.LUT R8, R8, UR8, RZ, 0x3c, !PT ;  /* 0x0000000808087c12 */ /* 0x000fe2000f8e3cff */
[----:B------:R-:W-:Y:S03]  /*41a0*/  ULEA UR8, UR5, UR17, 0x7 ;  /* 0x0000001105087291 */ /* 0x000fe6000f8e38ff */
[----:B-1----:R-:W-:Y:S01]  /*41b0*/  @P0 SHF.L.U32 R0, R8, 0x1f, RZ ;  /* 0x0000001f08000819 */ /* 0x002fe200000006ff */
[----:B------:R-:W-:Y:S03]  /*41c0*/  UMOV UR5, UR11 ;  /* 0x0000000b00057c82 */ /* 0x000fe60008000000 */
[----:B------:R2:W3:Y:S01]  /*41d0*/  @P0 SYNCS.PHASECHK.TRANS64.TRYWAIT P2, [UR10], R0 ;  /* 0x00000000ff0005a7 */ /* 0x0004e2000804110a */
[----:B------:R-:W-:Y:S03]  /*41e0*/  UIADD3 UR10, UPT, UPT, UR7, 0xa8, URZ ;  /* 0x000000a8070a7890 */ /* 0x000fe6000fffe0ff */
[----:B------:R-:W-:Y:S02]  /*41f0*/  UMOV UR7, 0xc0004010 ;  /* 0xc000401000077882 */ /* 0x000fe40000000000 */
[----:B------:R2:W-:Y:S01]  /*4200*/  UTCIMMA gdesc[UR8], gdesc[UR6], tmem[UR15], tmem[UR20], idesc[UR21], UP2 ;  /* 0x00ff1406080075ea */ /* 0x0005e2000900010f */
[----:B------:R-:W-:Y:S03]  /*4210*/  UPLOP3.LUT UP2, UPT, UPT, UPT, UPT, 0x80, 0x8 ;  /* 0x000000000008789c */ /* 0x000fe60003f4f070 */
[----:B------:R2:W-:Y:S01]  /*4220*/  UTCBAR.MULTICAST [UR10], URZ, UR16 ;  /* 0x000000ff0a0073e9 */ /* 0x0005e20008000810 */
[----:B------:R-:W-:Y:S07]  /*4230*/  BRA.U UP3, `(.L_x_83) ;  /* 0xfffffffd038c7547 */ /* 0x000fee000b83ffff */
.L_x_80:
[----:B------:R-:W-:Y:S01]  /*4240*/  UIADD3 UR5, UPT, UPT, UR18, 0x1, URZ ;  /* 0x0000000112057890 */ /* 0x000fe2000fffe0ff */
[C---:B------:R-:W-:Y:S01]  /*4250*/  ISETP.NE.AND P0, PT, R10.reuse, 0x2, PT ;  /* 0x000000020a00780c */ /* 0x040fe20003f05270 */
[----:B--2---:R-:W-:Y:S02]  /*4260*/  UIADD3 UR6, UPT, UPT, UR19, 0x190, URZ ;  /* 0x0000019013067890 */ /* 0x004fe4000fffe0ff */
[----:B------:R-:W-:Y:S01]  /*4270*/  UISETP.NE.AND UP0, UPT, UR5, 0x4, UPT ;  /* 0x000000040500788c */ /* 0x000fe2000bf05270 */
[----:B-1----:R-:W-:Y:S02]  /*4280*/  SEL R0, RZ, 0x1, P0 ;  /* 0x00000001ff007807 */ /* 0x002fe40000000000 */
[----:B------:R-:W-:Y:S01]  /*4290*/  SEL R10, R10, RZ, P0 ;  /* 0x000000ff0a0a7207 */ /* 0x000fe20000000000 */
[----:B------:R-:W-:Y:S01]  /*42a0*/  USEL UR7, URZ, 0x1, UP0 ;  /* 0x00000001ff077887 */ /* 0x000fe20008000000 */
[----:B------:R-:W-:Y:S01]  /*42b0*/  LOP3.LUT R9, R9, R0, RZ, 0x3c, !PT ;  /* 0x0000000009097212 */ /* 0x000fe200078e3cff */
[----:B------:R-:W-:Y:S01]  /*42c0*/  USEL UR18, UR5, URZ, UP0 ;  /* 0x000000ff05127287 */ /* 0x000fe20008000000 */
[----:B------:R1:W-:Y:S03]  /*42d0*/  UTCBAR [UR6], URZ ;  /* 0x000000ff060073e9 */ /* 0x0003e600080000ff */
[----:B------:R-:W-:Y:S01]  /*42e0*/  LOP3.LUT R11, R11, UR7, RZ, 0x3c, !PT ;  /* 0x000000070b0b7c12 */ /* 0x000fe2000f8e3cff */
[----:B------:R-:W-:Y:S07]  /*42f0*/  @P1 BRA `(.L_x_84) ;  /* 0xfffffff800c81947 */ /* 0x000fee000383ffff */
[----:B------:R-:W2:Y:S01]  /*4300*/  S2UR UR8, SR_CgaCtaId ;  /* 0x00000000000879c3 */ /* 0x000ea20000008800 */
[----:B------:R-:W-:Y:S01]  /*4310*/  ELECT P0, URZ, PT ;  /* 0x0000000000ff782f */ /* 0x000fe20003800000 */
[----:B------:R-:W-:Y:S01]  /*4320*/  IMAD.MOV.U32 R0, RZ, RZ, 0x1 ;  /* 0x00000001ff007424 */ /* 0x000fe200078e00ff */
[----:B------:R-:W-:Y:S01]  /*4330*/  UIADD3 UR14, UPT, UPT, UR14, 0x1b0, URZ ;  /* 0x000001b00e0e7890 */ /* 0x000fe2000fffe0ff */
[----:B------:R-:W-:Y:S01]  /*4340*/  SHF.L.U32 R3, R11, 0x1f, RZ ;  /* 0x0000001f0b037819 */ /* 0x000fe200000006ff */
[----:B------:R-:W-:-:S03]  /*4350*/  UMOV UR4, 0x40 ;  /* 0x0000004000047882 */ /* 0x000fc60000000000 */
[----:B------:R-:W-:Y:S01]  /*4360*/  UVIRTCOUNT.DEALLOC.SMPOOL 0x80 ;  /* 0x000000800000784c */ /* 0x000fe20000000000 */
[----:B--2---:R-:W-:Y:S02]  /*4370*/  ULEA UR8, UR8, UR4, 0x18 ;  /* 0x0000000408087291 */ /* 0x004fe4000f8ec0ff */
[----:B------:R-:W-:-:S07]  /*4380*/  ULEA UR4, UR18, UR14, 0x3 ;  /* 0x0000000e12047291 */ /* 0x000fce000f8e18ff */
[----:B------:R2:W-:Y:S02]  /*4390*/  @P0 STS.U8 [UR8+0x1c], R0 ;  /* 0x00001c00ff000988 */ /* 0x0005e40008000008 */
[----:B------:R-:W4:Y:S02]  /*43a0*/  SYNCS.PHASECHK.TRANS64.TRYWAIT P0, [UR4], R3 ;  /* 0x00000003ff0075a7 */ /* 0x000f240008001104 */
[----:B--2-4-:R-:W-:Y:S05]  /*43b0*/  @!P0 BRA `(.L_x_85) ;  /* 0x0000005c00ac8947 */ /* 0x014fea0003800000 */
.L_x_179:
[----:B------:R-:W-:-:S04]  /*43c0*/  UIADD3 UR4, UPT, UPT, UR18, 0x1, URZ ;  /* 0x0000000112047890 */ /* 0x000fc8000fffe0ff */
[----:B------:R-:W-:-:S04]  /*43d0*/  UISETP.NE.AND UP0, UPT, UR4, 0x4, UPT ;  /* 0x000000040400788c */ /* 0x000fc8000bf05270 */
[----:B-1----:R-:W-:Y:S02]  /*43e0*/  USEL UR6, URZ, 0x1, UP0 ;  /* 0x00000001ff067887 */ /* 0x002fe40008000000 */
[----:B------:R-:W-:-:S04]  /*43f0*/  USEL UR4, UR4, URZ, UP0 ;  /* 0x000000ff04047287 */ /* 0x000fc80008000000 */
[----:B------:R-:W-:Y:S01]  /*4400*/  ULEA UR5, UR4, UR14, 0x3 ;  /* 0x0000000e04057291 */ /* 0x000fe2000f8e18ff */
[----:B------:R-:W-:-:S04]  /*4410*/  LOP3.LUT R2, R11, UR6, RZ, 0x3c, !PT ;  /* 0x000000060b027c12 */ /* 0x000fc8000f8e3cff */
[----:B--2---:R-:W-:-:S04]  /*4420*/  SHF.L.U32 R3, R2, 0x1f, RZ ;  /* 0x0000001f02037819 */ /* 0x004fc800000006ff */
[----:B------:R-:W1:Y:S02]  /*4430*/  SYNCS.PHASECHK.TRANS64.TRYWAIT P0, [UR5], R3 ;  /* 0x00000003ff0075a7 */ /* 0x000e640008001105 */
[----:B-1----:R-:W-:Y:S05]  /*4440*/  @!P0 BRA `(.L_x_86) ;  /* 0x0000005c00a08947 */ /* 0x002fea0003800000 */
.L_x_181:
        /* <DEDUP_REMOVED lines=9> */
.L_x_183:
[----:B------:R-:W-:-:S04]  /*44e0*/  UIADD3 UR4, UPT, UPT, UR4, 0x1, URZ ;  /* 0x0000000104047890 */ /* 0x000fc8000fffe0ff */
[----:B------:R-:W-:-:S04]  /*44f0*/  UISETP.NE.AND UP0, UPT, UR4, 0x4, UPT ;  /* 0x000000040400788c */ /* 0x000fc8000bf05270 */
[----:B------:R-:W-:Y:S02]  /*4500*/  USEL UR5, URZ, 0x1, UP0 ;  /* 0x00000001ff057887 */ /* 0x000fe40008000000 */
[----:B------:R-:W-:-:S04]  /*4510*/  USEL UR4, UR4, URZ, UP0 ;  /* 0x000000ff04047287 */ /* 0x000fc80008000000 */
[----:B------:R-:W-:Y:S01]  /*4520*/  ULEA UR4, UR4, UR14, 0x3 ;  /* 0x0000000e04047291 */ /* 0x000fe2000f8e18ff */
[----:B-1----:R-:W-:-:S04]  /*4530*/  LOP3.LUT R3, R2, UR5, RZ, 0x3c, !PT ;  /* 0x0000000502037c12 */ /* 0x002fc8000f8e3cff */
[----:B------:R-:W-:-:S04]  /*4540*/  SHF.L.U32 R3, R3, 0x1f, RZ ;  /* 0x0000001f03037819 */ /* 0x000fc800000006ff */
[----:B------:R-:W1:Y:S02]  /*4550*/  SYNCS.PHASECHK.TRANS64.TRYWAIT P0, [UR4], R3 ;  /* 0x00000003ff0075a7 */ /* 0x000e640008001104 */
[----:B-1----:R-:W-:Y:S05]  /*4560*/  @!P0 BRA `(.L_x_88) ;  /* 0x0000005c00888947 */ /* 0x002fea0003800000 */
.L_x_185:
[----:B------:R-:W-:Y:S01]  /*4570*/  NOP ;  /* 0x0000000000007918 */ /* 0x000fe20000000000 */
[----:B-1----:R-:W1:Y:S01]  /*4580*/  LDS R0, [UR8+0x14] ;  /* 0x00001408ff007984 */ /* 0x002e620008000800 */
[----:B------:R-:W-:Y:S01]  /*4590*/  ULOP3.LUT UR4, UR24, 0xffff, URZ, 0xc0, !UPT ;  /* 0x0000ffff18047892 */ /* 0x000fe2000f8ec0ff */
[----:B------:R-:W-:Y:S01]  /*45a0*/  UMOV UR5, 0xffff ;  /* 0x0000ffff00057882 */ /* 0x000fe20000000000 */
[----:B------:R-:W-:Y:S02]  /*45b0*/  UMOV UR6, 0x1 ;  /* 0x0000000100067882 */ /* 0x000fe40000000000 */
[----:B------:R-:W-:-:S04]  /*45c0*/  USHF.R.U32.HI UR4, URZ, 0x5, UR4 ;  /* 0x00000005ff047899 */ /* 0x000fc80008011604 */
[----:B------:R-:W-:Y:S02]  /*45d0*/  USHF.L.U32 UR5, UR5, UR4, URZ ;  /* 0x0000000405057299 */ /* 0x000fe400080006ff */
[----:B------:R-:W-:-:S04]  /*45e0*/  USHF.L.U32 UR4, UR6, UR4, URZ ;  /* 0x0000000406047299 */ /* 0x000fc800080006ff */
[----:B-1----:R-:W-:-:S04]  /*45f0*/  LOP3.LUT R0, R0, UR5, RZ, 0xc0, !PT ;  /* 0x0000000500007c12 */ /* 0x002fc8000f8ec0ff */
[----:B------:R-:W-:-:S13]  /*4600*/  ISETP.NE.AND P0, PT, R0, UR5, PT ;  /* 0x0000000500007c0c */ /* 0x000fda000bf05270 */
[----:B------:R-:W-:Y:S05]  /*4610*/  @P0 BRA `(.L_x_89) ;  /* 0x0000000000580947 */ /* 0x000fea0003800000 */
[----:B------:R-:W1:Y:S02]  /*4620*/  LDS R0, [UR8+0x18] ;  /* 0x00001808ff007984 */ /* 0x000e640008000800 */
[----:B-1----:R-:W-:-:S04]  /*4630*/  LOP3.LUT R0, R0, UR4, RZ, 0xc0, !PT ;  /* 0x0000000400007c12 */ /* 0x002fc8000f8ec0ff */
[----:B------:R-:W-:-:S13]  /*4640*/  ISETP.NE.AND P0, PT, R0, UR4, PT ;  /* 0x0000000400007c0c */ /* 0x000fda000bf05270 */
[----:B------:R-:W-:Y:S05]  /*4650*/  @P0 BRA `(.L_x_90) ;  /* 0x00000000003c0947 */ /* 0x000fea0003800000 */
[----:B------:R-:W1:Y:S01]  /*4660*/  S2R R2, SR_LANEID ;  /* 0x0000000000027919 */ /* 0x000e620000000000 */
[----:B------:R-:W-:Y:S01]  /*4670*/  ULOP3.LUT UR5, URZ, UR5, URZ, 0x33, !UPT ;  /* 0x00000005ff057292 */ /* 0x000fe2000f8e33ff */
[----:B------:R-:W-:Y:S01]  /*4680*/  LOP3.LUT R4, RZ, UR4, RZ, 0x33, !PT ;  /* 0x00000004ff047c12 */ /* 0x000fe2000f8e33ff */
[----:B------:R-:W-:Y:S02]  /*4690*/  VOTEU.ANY UR4, UPT, PT ;  /* 0x0000000000047886 */ /* 0x000fe400038e0100 */
[----:B------:R-:W-:Y:S01]  /*46a0*/  UFLO.U32 UR4, UR4 ;  /* 0x00000004000472bd */ /* 0x000fe200080e0000 */
[----:B------:R-:W2:Y:S01]  /*46b0*/  REDUX UR6, R4 ;  /* 0x00000000040673c4 */ /* 0x000ea20000000000 */
[----:B------:R-:W-:-:S06]  /*46c0*/  IMAD.U32 R0, RZ, RZ, UR5 ;  /* 0x00000005ff007e24 */ /* 0x000fcc000f8e00ff */
[----:B------:R4:W-:Y:S01]  /*46d0*/  UTCATOMSWS.AND URZ, UR5 ;  /* 0x0000000500ff79e3 */ /* 0x0009e20008000000 */
[----:B------:R-:W3:Y:S01]  /*46e0*/  REDUX UR7, R0 ;  /* 0x00000000000773c4 */ /* 0x000ee20000000000 */
[----:B-1----:R-:W-:Y:S01]  /*46f0*/  ISETP.EQ.U32.AND P0, PT, R2, UR4, PT ;  /* 0x0000000402007c0c */ /* 0x002fe2000bf02070 */
[----:B--2---:R-:W-:Y:S01]  /*4700*/  IMAD.U32 R2, RZ, RZ, UR6 ;  /* 0x00000006ff027e24 */ /* 0x004fe2000f8e00ff */
[----:B---3--:R-:W-:-:S11]  /*4710*/  MOV R3, UR7 ;  /* 0x0000000700037c02 */ /* 0x008fd60008000f00 */
[----:B------:R4:W-:Y:S04]  /*4720*/  @P0 ATOMS.AND RZ, [UR8+0x14], R3 ;  /* 0x00001403ffff098c */ /* 0x0009e8000a800008 */
[----:B------:R4:W-:Y:S01]  /*4730*/  @P0 ATOMS.AND RZ, [UR8+0x18], R2 ;  /* 0x00001802ffff098c */ /* 0x0009e2000a800008 */
[----:B------:R-:W-:Y:S05]  /*4740*/  BRA `(.L_x_91) ;  /* 0x0000000000147947 */ /* 0x000fea0003800000 */
.L_x_90:
[----:B------:R-:W-:Y:S02]  /*4750*/  MOV R2, 0x4770 ;  /* 0x0000477000027802 */ /* 0x000fe40000000f00 */
[----:B---3-5:R-:W-:Y:S05]  /*4760*/  CALL.REL.NOINC `($__internal_0_$__cuda_sm10x_tcgen05_guardrail_trap_col_being_dealloced_not_returned_by_alloc) ;  /* 0x0000005c00a87944 */ /* 0x028fea0003c00000 */
[----:B------:R-:W-:Y:S05]  /*4770*/  BRA `(.L_x_91) ;  /* 0x0000000000087947 */ /* 0x000fea0003800000 */
.L_x_89:
[----:B------:R-:W-:Y:S02]  /*4780*/  MOV R2, 0x47a0 ;  /* 0x000047a000027802 */ /* 0x000fe40000000f00 */
[----:B---3-5:R-:W-:Y:S05]  /*4790*/  CALL.REL.NOINC `($__internal_2_$__cuda_sm10x_tcgen05_guardrail_trap_unallocated_columns_being_dealloced) ;  /* 0x0000005c00b47944 */ /* 0x028fea0003c00000 */
.L_x_91:
[----:B------:R-:W-:Y:S01]  /*47a0*/  NOP ;  /* 0x0000000000007918 */ /* 0x000fe20000000000 */
[----:B----4-:R-:W-:Y:S05]  /*47b0*/  EXIT ;  /* 0x000000000000794d */ /* 0x010fea0003800000 */
.L_x_73:
[----:B------:R-:W-:-:S09]  /*47c0*/  UISETP.NE.OR UP0, UPT, UR20, 0x3, !UP3 ;  /* 0x000000031400788c */ /* 0x000fd2000df05670 */
[----:B------:R-:W-:Y:S05]  /*47d0*/  BRA.U UP0, `(.L_x_92) ;  /* 0x0000000d00b07547 */ /* 0x000fea000b800000 */
[----:B------:R-:W2:Y:S01]  /*47e0*/  LDCU.64 UR4, c[0x0][0x888] ;  /* 0x00011100ff0477ac */ /* 0x000ea20008000a00 */
[----:B------:R-:W3:Y:S01]  /*47f0*/  LDC.64 R12, c[0x0][0x348] ;  /* 0x0000d200ff0c7b82 */ /* 0x000ee20000000a00 */
[----:B------:R-:W-:Y:S02]  /*4800*/  HFMA2 R9, -RZ, RZ, 0, 0 ;  /* 0x00000000ff097431 */ /* 0x000fe400000001ff */
[----:B------:R-:W-:Y:S01]  /*4810*/  IMAD.MOV.U32 R11, RZ, RZ, 0x1 ;  /* 0x00000001ff0b7424 */ /* 0x000fe200078e00ff */
[----:B------:R-:W4:Y:S01]  /*4820*/  LDCU UR39, c[0x0][0x370] ;  /* 0x00006e00ff2777ac */ /* 0x000f220008000800 */
[----:B------:R-:W-:Y:S01]  /*4830*/  IMAD.MOV.U32 R10, RZ, RZ, RZ ;  /* 0x000000ffff0a7224 */ /* 0x000fe200078e00ff */
[----:B------:R-:W-:Y:S01]  /*4840*/  MOV R8, 0x3800 ;  /* 0x0000380000087802 */ /* 0x000fe20000000f00 */
[----:B------:R-:W4:Y:S01]  /*4850*/  LDCU.128 UR48, c[0x0][0xb10] ;  /* 0x00016200ff3077ac */ /* 0x000f220008000c00 */
[----:B------:R-:W1:Y:S01]  /*4860*/  LDCU UR37, c[0x0][0x374] ;  /* 0x00006e80ff2577ac */ /* 0x000e620008000800 */
[----:B------:R-:W1:Y:S01]  /*4870*/  LDCU.64 UR30, c[0x0][0x890] ;  /* 0x00011200ff1e77ac */ /* 0x000e620008000a00 */
[----:B--2---:R-:W-:Y:S01]  /*4880*/  UISETP.NE.U32.AND UP0, UPT, UR4, URZ, UPT ;  /* 0x000000ff0400728c */ /* 0x004fe2000bf05070 */
[----:B------:R-:W2:Y:S01]  /*4890*/  LDCU UR15, c[0x0][0xb0c] ;  /* 0x00016180ff0f77ac */ /* 0x000ea20008000800 */
[----:B------:R-:W3:Y:S01]  /*48a0*/  LDCU UR44, c[0x0][0xb20] ;  /* 0x00016400ff2c77ac */ /* 0x000ee20008000800 */
[----:B------:R-:W3:Y:S01]  /*48b0*/  LDCU UR4, c[0x0][0xb30] ;  /* 0x00016600ff0477ac */ /* 0x000ee20008000800 */
[----:B------:R-:W-:Y:S01]  /*48c0*/  UMOV UR21, 0x400 ;  /* 0x0000040000157882 */ /* 0x000fe20000000000 */
[----:B----4-:R-:W-:-:S02]  /*48d0*/  UIMAD.WIDE.U32 UR6, UR39, UR48, URZ ;  /* 0x00000030270672a5 */ /* 0x010fc4000f8e00ff */
[----:B-1----:R-:W-:Y:S02]  /*48e0*/  UIMAD.WIDE.U32 UR8, UR37, UR51, URZ ;  /* 0x00000033250872a5 */ /* 0x002fe4000f8e00ff */
[----:B------:R-:W-:Y:S02]  /*48f0*/  ULEA UR21, UR38, UR21, 0x18 ;  /* 0x0000001526157291 */ /* 0x000fe4000f8ec0ff */
[----:B------:R-:W-:Y:S02]  /*4900*/  UISETP.NE.AND.EX UP5, UPT, UR5, URZ, UPT, UP0 ;  /* 0x000000ff0500728c */ /* 0x000fe4000bfa5300 */
[----:B------:R-:W-:Y:S02]  /*4910*/  UISETP.NE.U32.AND UP6, UPT, UR30, URZ, UPT ;  /* 0x000000ff1e00728c */ /* 0x000fe4000bfc5070 */
[----:B------:R-:W-:Y:S02]  /*4920*/  UIADD3 UR5, UPT, UPT, UR21, 0x150, URZ ;  /* 0x0000015015057890 */ /* 0x000fe4000fffe0ff */
[----:B------:R-:W-:Y:S01]  /*4930*/  UISETP.NE.AND UP0, UPT, UR42, 0x1, UPT ;  /* 0x000000012a00788c */ /* 0x000fe2000bf05270 */
[----:B------:R-:W-:Y:S01]  /*4940*/  UMOV UR41, UR7 ;  /* 0x0000000700297c82 */ /* 0x000fe20008000000 */
[----:B------:R-:W-:Y:S01]  /*4950*/  UMOV UR40, UR9 ;  /* 0x0000000900287c82 */ /* 0x000fe20008000000 */
[----:B------:R-:W-:-:S02]  /*4960*/  USEL UR43, URZ, 0x1, UP4 ;  /* 0x00000001ff2b7887 */ /* 0x000fc4000a000000 */
[----:B--2---:R-:W-:Y:S02]  /*4970*/  UISETP.NE.AND UP0, UPT, UR15, 0x1, UPT ;  /* 0x000000010f00788c */ /* 0x004fe4000bf05270 */
[----:B------:R-:W-:Y:S02]  /*4980*/  UPLOP3.LUT UP1, UPT, UPT, UPT, UPT, 0x40, 0x4 ;  /* 0x000000000004789c */ /* 0x000fe40003f2e870 */
[----:B------:R-:W-:Y:S01]  /*4990*/  UISETP.GE.AND UP3, UPT, UR42, 0x1, UPT ;  /* 0x000000012a00788c */ /* 0x000fe2000bf66270 */
[----:B------:R-:W1:Y:S01]  /*49a0*/  LDCU.64 UR22, c[0x0][0xb28] ;  /* 0x00016500ff1677ac */ /* 0x000e620008000a00 */
[----:B------:R-:W-:Y:S02]  /*49b0*/  UISETP.NE.AND.EX UP6, UPT, UR31, URZ, UPT, UP6 ;  /* 0x000000ff1f00728c */ /* 0x000fe4000bfc5360 */
[----:B------:R-:W-:Y:S02]  /*49c0*/  UPRMT UR38, UR38, 0x654, UR5 ;  /* 0x0000065426267896 */ /* 0x000fe40008000005 */
[----:B------:R-:W-:-:S02]  /*49d0*/  USHF.R.U32.HI UR41, URZ, UR49, UR41 ;  /* 0x00000031ff297299 */ /* 0x000fc40008011629 */
[----:B---3--:R-:W-:Y:S02]  /*49e0*/  USHF.R.U32.HI UR40, URZ, UR44, UR40 ;  /* 0x0000002cff287299 */ /* 0x008fe40008011628 */
[----:B------:R-:W-:Y:S02]  /*49f0*/  UISETP.NE.AND UP0, UPT, UR50, 0x1, UPT ;  /* 0x000000013200788c */ /* 0x000fe4000bf05270 */
[----:B------:R-:W-:-:S11]  /*4a00*/  UISETP.NE.AND UP4, UPT, UR4, 0x1, UPT ;  /* 0x000000010400788c */ /* 0x000fd6000bf85270 */
.L_x_100:
[C---:B------:R-:W-:Y:S02]  /*4a10*/  LEA R3, R10.reuse, UR21, 0x3 ;  /* 0x000000150a037c11 */ /* 0x040fe4000f8e18ff */
[----:B------:R-:W-:Y:S02]  /*4a20*/  SHF.L.U32 R0, R9, 0x1f, RZ ;  /* 0x0000001f09007819 */ /* 0x000fe400000006ff */
[----:B------:R-:W-:Y:S02]  /*4a30*/  LEA R5, R10, UR21, 0x4 ;  /* 0x000000150a057c11 */ /* 0x000fe4000f8e20ff */
[----:B--2---:R-:W2:Y:S02]  /*4a40*/  SYNCS.PHASECHK.TRANS64.TRYWAIT P0, [R3+URZ+0x170], R0 ;  /* 0x00017000030075a7 */ /* 0x004ea400080011ff */
[----:B--2---:R-:W-:Y:S05]  /*4a50*/  @!P0 BRA `(.L_x_93) ;  /* 0x0000005800648947 */ /* 0x004fea0003800000 */
.L_x_186:
[----:B------:R-:W3:Y:S01]  /*4a60*/  LDS.128 R4, [R5+0x200] ;  /* 0x0002000005047984 */ /* 0x000ee20000000c00 */
[----:B------:R-:W-:Y:S01]  /*4a70*/  UISETP.GE.AND UP0, UPT, UR42, 0x1, UPT ;  /* 0x000000012a00788c */ /* 0x000fe2000bf06270 */
[----:B------:R-:W-:Y:S01]  /*4a80*/  @!PT LDS RZ, [RZ] ;  /* 0x00000000fffff984 */ /* 0x000fe20000000800 */
[----:B------:R-:W-:Y:S01]  /*4a90*/  @!PT LDS RZ, [RZ] ;  /* 0x00000000fffff984 */ /* 0x000fe20000000800 */
[----:B------:R-:W-:Y:S01]  /*4aa0*/  @!PT LDS RZ, [RZ] ;  /* 0x00000000fffff984 */ /* 0x000fe20000000800 */
[----:B------:R-:W-:Y:S01]  /*4ab0*/  @!PT LDS RZ, [RZ] ;  /* 0x00000000fffff984 */ /* 0x000fe20000000800 */
[----:B------:R4:W-:Y:S06]  /*4ac0*/  MEMBAR.ALL.CTA ;  /* 0x0000000000007992 */ /* 0x0009ec0000008000 */
[----:B----4-:R-:W4:Y:S01]  /*4ad0*/  FENCE.VIEW.ASYNC.S ;  /* 0x00000000000073c6 */ /* 0x010f220000000000 */
[----:B---3--:R-:W-:Y:S11]  /*4ae0*/  LOP3.LUT P0, RZ, R6, 0x1, RZ, 0xc0, !PT ;  /* 0x0000000106ff7812 */ /* 0x008ff6000780c0ff */
[----:B------:R-:W-:Y:S02]  /*4af0*/  @!UPT UIADD3 URZ, UPT, UPT, URZ, URZ, URZ ;  /* 0x000000fffffff290 */ /* 0x000fe4000fffe0ff */
[----:B----4-:R-:W-:Y:S01]  /*4b00*/  VOTEU.ANY UP3, P0 ;  /* 0x0000000000ff7886 */ /* 0x010fe20000060100 */
[----:B------:R-:W-:Y:S11]  /*4b10*/  PLOP3.LUT P0, PT, PT, PT, UP3, 0x80, 0x8 ;  /* 0x000000000008781c */ /* 0x000ff60003f0f038 */
[----:B------:R-:W-:Y:S02]  /*4b20*/  @!UPT UIADD3 URZ, UPT, UPT, URZ, URZ, URZ ;  /* 0x000000fffffff290 */ /* 0x000fe4000fffe0ff */
[----:B--2---:R-:W-:Y:S02]  /*4b30*/  @P0 SHF.R.U32.HI R0, RZ, 0x10, R5 ;  /* 0x00000010ff000819 */ /* 0x004fe40000011605 */
[----:B------:R-:W-:Y:S02]  /*4b40*/  @P0 MOV R2, R4 ;  /* 0x0000000400020202 */ /* 0x000fe40000000f00 */
[----:B------:R-:W-:Y:S01]  /*4b50*/  @P0 R2UR UR4, R0 ;  /* 0x00000000000402ca */ /* 0x000fe200000e0000 */
[----:B------:R-:W-:Y:S01]  /*4b60*/  VIADD R0, R3, 0x180 ;  /* 0x0000018003007836 */ /* 0x000fe20000000000 */
[----:B------:R-:W-:Y:S02]  /*4b70*/  @P0 LOP3.LUT R4, R5, 0xffff, RZ, 0xc0, !PT ;  /* 0x0000ffff05040812 */ /* 0x000fe400078ec0ff */
[----:B------:R-:W-:Y:S02]  /*4b80*/  @P0 R2UR UR6, R2 ;  /* 0x00000000020602ca */ /* 0x000fe400000e0000 */
[----:B------:R-:W-:Y:S02]  /*4b90*/  PRMT R0, RZ, 0x654, R0 ;  /* 0x00000654ff007816 */ /* 0x000fe40000000000 */
[----:B------:R-:W-:Y:S02]  /*4ba0*/  @P0 R2UR UR5, R4 ;  /* 0x00000000040502ca */ /* 0x000fe400000e0000 */
[----:B------:R2:W-:Y:S03]  /*4bb0*/  SYNCS.ARRIVE.TRANS64.RED.A1T0 RZ, [R0+URZ], RZ ;  /* 0x000000ff00ff79a7 */ /* 0x0005e600081004ff */
[----:B------:R-:W-:Y:S04]  /*4bc0*/  @UP3 UMOV UR29, UR4 ;  /* 0x00000004001d3c82 */ /* 0x000fe80008000000 */
[----:B------:R-:W-:Y:S04]  /*4bd0*/  @UP3 UMOV UR14, UR6 ;  /* 0x00000006000e3c82 */ /* 0x000fe80008000000 */
[----:B------:R-:W-:Y:S01]  /*4be0*/  @UP3 UMOV UR13, UR5 ;  /* 0x00000005000d3c82 */ /* 0x000fe20008000000 */
[----:B------:R-:W-:Y:S05]  /*4bf0*/  BRA.U !UP0, `(.L_x_94) ;  /* 0x0000000108c07547 */ /* 0x000fea000b800000 */
[----:B------:R-:W-:Y:S02]  /*4c00*/  UIMAD.WIDE.U32 UR8, UR13, UR51, URZ ;  /* 0x000000330d0872a5 */ /* 0x000fe4000f8e00ff */
[----:B------:R-:W-:Y:S02]  /*4c10*/  UP2UR UR12, UPR, URZ, 0x4 ;  /* 0x00000004ff0c7883 */ /* 0x000fe40008000000 */
[----:B------:R-:W-:Y:S02]  /*4c20*/  UISETP.NE.AND UP2, UPT, UR50, 0x1, UPT ;  /* 0x000000013200788c */ /* 0x000fe4000bf45270 */
[----:B------:R-:W-:Y:S02]  /*4c30*/  UIMAD.WIDE.U32 UR10, UR14, UR48, URZ ;  /* 0x000000300e0a72a5 */ /* 0x000fe4000f8e00ff */
[----:B------:R-:W-:Y:S02]  /*4c40*/  USEL UR4, UR37, UR40, !UP2 ;  /* 0x0000002825047287 */ /* 0x000fe4000d000000 */
[----:B------:R-:W-:Y:S02]  /*4c50*/  UISETP.NE.AND UP0, UPT, UR15, 0x1, UPT ;  /* 0x000000010f00788c */ /* 0x000fe4000bf05270 */
[----:B------:R-:W-:Y:S02]  /*4c60*/  UP2UR UR20, UPR, URZ, 0x2 ;  /* 0x00000002ff147883 */ /* 0x000fe40008000000 */
[----:B------:R-:W-:Y:S02]  /*4c70*/  UISETP.NE.AND UP1, UPT, UR42, 0x1, UPT ;  /* 0x000000012a00788c */ /* 0x000fe4000bf25270 */
[----:B-1----:R-:W-:Y:S02]  /*4c80*/  UIMAD.WIDE.U32 UR16, UR4, UR22, URZ ;  /* 0x00000016041072a5 */ /* 0x002fe4000f8e00ff */
[----:B------:R-:W-:Y:S01]  /*4c90*/  USEL UR7, UR39, UR41, !UP0 ;  /* 0x0000002927077287 */ /* 0x000fe2000c000000 */
[----:B------:R-:W-:Y:S02]  /*4ca0*/  UMOV UR5, UR9 ;  /* 0x0000000900057c82 */ /* 0x000fe40008000000 */
[----:B------:R-:W-:Y:S02]  /*4cb0*/  USHF.R.U32.HI UR6, URZ, UR44, UR5 ;  /* 0x0000002cff067299 */ /* 0x000fe40008011605 */
[----:B------:R-:W-:Y:S02]  /*4cc0*/  UIMAD.WIDE.U32 UR18, UR7, UR22, URZ ;  /* 0x00000016071272a5 */ /* 0x000fe4000f8e00ff */
[----:B------:R-:W-:Y:S02]  /*4cd0*/  USEL UR6, UR13, UR6, !UP2 ;  /* 0x000000060d067287 */ /* 0x000fe4000d000000 */
[----:B------:R-:W-:Y:S01]  /*4ce0*/  UISETP.NE.AND UP2, UPT, UR12, URZ, UPT ;  /* 0x000000ff0c00728c */ /* 0x000fe2000bf45270 */
[----:B------:R-:W-:Y:S01]  /*4cf0*/  UMOV UR5, UR11 ;  /* 0x0000000b00057c82 */ /* 0x000fe20008000000 */
[----:B------:R-:W-:Y:S02]  /*4d00*/  UIMAD.WIDE.U32 UR10, UR6, UR22, URZ ;  /* 0x00000016060a72a5 */ /* 0x000fe4000f8e00ff */
[----:B------:R-:W-:Y:S03]  /*4d10*/  USHF.R.U32.HI UR8, URZ, UR49, UR5 ;  /* 0x00000031ff087299 */ /* 0x000fe60008011605 */
[----:B------:R-:W-:Y:S02]  /*4d20*/  UMOV UR5, UR17 ;  /* 0x0000001100057c82 */ /* 0x000fe40008000000 */
[----:B------:R-:W-:Y:S03]  /*4d30*/  @UP1 USHF.R.U32.HI UR4, URZ, UR23, UR5 ;  /* 0x00000017ff041299 */ /* 0x000fe60008011605 */
[----:B------:R-:W-:Y:S01]  /*4d40*/  UMOV UR5, UR19 ;  /* 0x0000001300057c82 */ /* 0x000fe20008000000 */
[----:B------:R-:W-:Y:S02]  /*4d50*/  UIMAD UR4, UR42, UR4, URZ ;  /* 0x000000042a0472a4 */ /* 0x000fe4000f8e02ff */
[----:B------:R-:W-:Y:S02]  /*4d60*/  @UP1 USHF.R.U32.HI UR7, URZ, UR23, UR5 ;  /* 0x00000017ff071299 */ /* 0x000fe40008011605 */
[----:B------:R-:W-:Y:S02]  /*4d70*/  USEL UR5, UR14, UR8, !UP0 ;  /* 0x000000080e057287 */ /* 0x000fe4000c000000 */
[----:B------:R-:W-:Y:S02]  /*4d80*/  UIMAD UR8, UR42, UR7, URZ ;  /* 0x000000072a0872a4 */ /* 0x000fe4000f8e02ff */
[----:B------:R-:W-:Y:S03]  /*4d90*/  UISETP.GE.AND UP0, UPT, UR6, UR4, UPT ;  /* 0x000000040600728c */ /* 0x000fe6000bf06270 */
[----:B------:R-:W-:Y:S01]  /*4da0*/  UMOV UR4, UR11 ;  /* 0x0000000b00047c82 */ /* 0x000fe20008000000 */
[----:B------:R-:W-:Y:S02]  /*4db0*/  UISETP.GE.OR UP0, UPT, UR5, UR8, UP0 ;  /* 0x000000080500728c */ /* 0x000fe40008706670 */
[----:B------:R-:W-:Y:S02]  /*4dc0*/  USHF.R.U32.HI UR4, URZ, UR23, UR4 ;  /* 0x00000017ff047299 */ /* 0x000fe40008011604 */
[----:B------:R-:W-:Y:S02]  /*4dd0*/  UIMAD.WIDE.U32 UR8, UR5, UR22, URZ ;  /* 0x00000016050872a5 */ /* 0x000fe4000f8e00ff */
[----:B------:R-:W-:Y:S04]  /*4de0*/  USEL UR10, UR6, UR4, !UP1 ;  /* 0x00000004060a7287 */ /* 0x000fe8000c800000 */
[----:B------:R-:W-:Y:S01]  /*4df0*/  UIADD3 UR11, UPT, UPT, -UR10, URZ, URZ ;  /* 0x000000ff0a0b7290 */ /* 0x000fe2000fffe1ff */
[----:B------:R-:W-:Y:S02]  /*4e00*/  @!UP0 UMOV UR4, UR9 ;  /* 0x0000000900048c82 */ /* 0x000fe40008000000 */
[----:B------:R-:W-:Y:S02]  /*4e10*/  @!UP0 USHF.R.U32.HI UR4, URZ, UR23, UR4 ;  /* 0x00000017ff048299 */ /* 0x000fe40008011604 */
[----:B------:R-:W-:Y:S02]  /*4e20*/  UIMAD UR8, UR42, UR11, UR6 ;  /* 0x0000000b2a0872a4 */ /* 0x000fe4000f8e0206 */
[----:B------:R-:W-:Y:S02]  /*4e30*/  @!UP0 USEL UR4, UR5, UR4, !UP1 ;  /* 0x0000000405048287 */ /* 0x000fe4000c800000 */
[----:B------:R-:W-:Y:S02]  /*4e40*/  UISETP.NE.AND UP1, UPT, UR20, URZ, UPT ;  /* 0x000000ff1400728c */ /* 0x000fe4000bf25270 */
[----:B------:R-:W-:Y:S02]  /*4e50*/  @!UP0 UIMAD UR7, UR7, UR8, UR4 ;  /* 0x00000008070782a4 */ /* 0x000fe4000f8e0204 */
[----:B------:R-:W-:Y:S02]  /*4e60*/  @!UP0 UIADD3 UR9, UPT, UPT, UR10, -UR4, URZ ;  /* 0x800000040a098290 */ /* 0x000fe4000fffe0ff */
[----:B------:R-:W-:Y:S02]  /*4e70*/  UIADD3 UR8, UPT, UPT, -UR6, URZ, URZ ;  /* 0x000000ff06087290 */ /* 0x000fe4000fffe1ff */
[----:B------:R-:W-:Y:S02]  /*4e80*/  UIADD3 UR4, UPT, UPT, -UR5, URZ, URZ ;  /* 0x000000ff05047290 */ /* 0x000fe4000fffe1ff */
[----:B------:R-:W-:Y:S03]  /*4e90*/  @!UP0 UIMAD UR6, UR9, UR42, UR5 ;  /* 0x0000002a090682a4 */ /* 0x000fe6000f8e0205 */
[----:B------:R-:W-:Y:S01]  /*4ea0*/  @!UP0 UMOV UR5, UR7 ;  /* 0x0000000700058c82 */ /* 0x000fe20008000000 */
[----:B------:R-:W-:Y:S02]  /*4eb0*/  UIMAD UR7, UR15, UR4, UR14 ;  /* 0x000000040f0772a4 */ /* 0x000fe4000f8e020e */
[----:B------:R-:W-:Y:S02]  /*4ec0*/  UIMAD UR4, UR50, UR8, UR13 ;  /* 0x00000008320472a4 */ /* 0x000fe4000f8e020d */
[----:B------:R-:W-:Y:S02]  /*4ed0*/  UIMAD UR14, UR5, UR15, UR7 ;  /* 0x0000000f050e72a4 */ /* 0x000fe4000f8e0207 */
[----:B------:R-:W-:Y:S11]  /*4ee0*/  UIMAD UR13, UR6, UR50, UR4 ;  /* 0x00000032060d72a4 */ /* 0x000ff6000f8e0204 */
[----:B------:R-:W-:Y:S01]  /*4ef0*/  @!UPT UIADD3 URZ, UPT, UPT, URZ, URZ, URZ ;  /* 0x000000fffffff290 */ /* 0x000fe2000fffe0ff */
.L_x_94:
[----:B------:R-:W3:Y:S01]  /*4f00*/  @!UP4 LDCU.128 UR8, c[0x0][0xb10] ;  /* 0x00016200ff08c7ac */ /* 0x000ee20008000c00 */
[----:B------:R-:W-:Y:S02]  /*4f10*/  ISETP.NE.U32.AND P0, PT, RZ, UR30, PT ;  /* 0x0000001eff007c0c */ /* 0x000fe4000bf05070 */
[----:B------:R-:W-:Y:S02]  /*4f20*/  SHF.L.U32 R2, R11, 0x1f, RZ ;  /* 0x0000001f0b027819 */ /* 0x000fe400000006ff */
[----:B------:R-:W-:Y:S01]  /*4f30*/  ISETP.NE.AND.EX P0, PT, RZ, UR31, PT, P0 ;  /* 0x0000001fff007c0c */ /* 0x000fe2000bf05300 */
[----:B------:R-:W4:Y:S01]  /*4f40*/  @!UP4 LDCU UR5, c[0x0][0xb0c] ;  /* 0x00016180ff05c7ac */ /* 0x000f220008000800 */
[----:B---3--:R-:W-:Y:S07]  /*4f50*/  UIMAD.WIDE.U32 UR6, UR14, UR8, URZ ;  /* 0x000000080e0672a5 */ /* 0x008fee000f8e00ff */
[----:B------:R-:W-:Y:S01]  /*4f60*/  @!UP4 UMOV UR4, UR7 ;  /* 0x000000070004cc82 */ /* 0x000fe20008000000 */
[----:B----4-:R-:W-:Y:S02]  /*4f70*/  @!UP4 UISETP.NE.AND UP0, UPT, UR5, 0x1, UPT ;  /* 0x000000010500c88c */ /* 0x010fe4000bf05270 */
[----:B------:R-:W-:Y:S02]  /*4f80*/  @!UP4 USHF.R.U32.HI UR4, URZ, UR9, UR4 ;  /* 0x00000009ff04c299 */ /* 0x000fe40008011604 */
[----:B------:R-:W-:Y:S02]  /*4f90*/  UIMAD.WIDE.U32 UR6, UR13, UR11, URZ ;  /* 0x0000000b0d0672a5 */ /* 0x000fe4000f8e00ff */
[----:B------:R-:W-:Y:S02]  /*4fa0*/  @!UP4 USEL UR8, UR14, UR4, !UP0 ;  /* 0x000000040e08c287 */ /* 0x000fe4000c000000 */
[----:B------:R-:W-:Y:S03]  /*4fb0*/  @!UP4 UISETP.NE.AND UP0, UPT, UR10, 0x1, UPT ;  /* 0x000000010a00c88c */ /* 0x000fe6000bf05270 */
[----:B------:R-:W-:Y:S02]  /*4fc0*/  @!UP4 UMOV UR6, UR7 ;  /* 0x000000070006cc82 */ /* 0x000fe40008000000 */
[----:B------:R-:W3:Y:S02]  /*4fd0*/  @!UP4 LDCU UR4, c[0x0][0xb20] ;  /* 0x00016400ff04c7ac */ /* 0x000ee40008000800 */
[----:B---3--:R-:W-:Y:S04]  /*4fe0*/  @!UP4 USHF.R.U32.HI UR6, URZ, UR4, UR6 ;  /* 0x00000004ff06c299 */ /* 0x008fe80008011606 */
[----:B------:R-:W-:Y:S04]  /*4ff0*/  @!UP4 USEL UR6, UR13, UR6, !UP0 ;  /* 0x000000060d06c287 */ /* 0x000fe8000c000000 */
[----:B------:R-:W-:Y:S02]  /*5000*/  @!UP4 UIADD3 UR4, UPT, UPT, -UR8, UR6, URZ ;  /* 0x000000060804c290 */ /* 0x000fe4000fffe1ff */
[----:B------:R-:W-:Y:S02]  /*5010*/  @!UP4 UIADD3 UR6, UPT, UPT, UR8, -UR6, URZ ;  /* 0x800000060806c290 */ /* 0x000fe4000fffe0ff */
[----:B------:R-:W-:Y:S02]  /*5020*/  @!UP4 UIMAD UR14, UR4, UR5, UR14 ;  /* 0x00000005040ec2a4 */ /* 0x000fe4000f8e020e */
[----:B------:R-:W-:Y:S01]  /*5030*/  @!UP4 UIMAD UR13, UR6, UR10, UR13 ;  /* 0x0000000a060dc2a4 */ /* 0x000fe2000f8e020d */
[----:B------:R-:W-:Y:S11]  /*5040*/  BRA.U UP1, `(.L_x_95) ;  /* 0x0000000101107547 */ /* 0x000ff6000b800000 */
[----:B--2---:R-:W-:Y:S04]  /*5050*/  MOV R0, UR43 ;  /* 0x0000002b00007c02 */ /* 0x004fe80008000f00 */
[----:B------:R-:W-:Y:S04]  /*5060*/  SHF.L.U32 R3, R0, 0x1f, RZ ;  /* 0x0000001f00037819 */ /* 0x000fe800000006ff */
[----:B------:R-:W2:Y:S02]  /*5070*/  SYNCS.PHASECHK.TRANS64.TRYWAIT P1, [UR21+0x168], R3 ;  /* 0x00016803ff0075a7 */ /* 0x000ea40008021115 */
[----:B--2---:R-:W-:Y:S05]  /*5080*/  @!P1 BRA `(.L_x_96) ;  /* 0x0000005000ec9947 */ /* 0x004fea0003800000 */
.L_x_95:
[----:B------:R-:W-:Y:S05]  /*5090*/  BRA.U !UP6, `(.L_x_97) ;  /* 0x000000010e387547 */ /* 0x000fea000b800000 */
[----:B------:R-:W-:Y:S01]  /*50a0*/  UPLOP3.LUT UP2, UPT, UPT, UPT, UP5, 0x80, 0x8 ;  /* 0x000000000008789c */ /* 0x000fe20003f4f050 */
[----:B--2---:R-:W-:Y:S01]  /*50b0*/  HFMA2 R0, -RZ, RZ, 0, 5.9604644775390625e-08 ;  /* 0x00000001ff007431 */ /* 0x004fe200000001ff */
[----:B------:R-:W2:Y:S01]  /*50c0*/  LDCU.64 UR8, c[0x0][0x358] ;  /* 0x00006b00ff0877ac */ /* 0x000ea20008000a00 */
[----:B------:R-:W-:Y:S03]  /*50d0*/  IMAD.MOV.U32 R237, RZ, RZ, 0x1 ;  /* 0x00000001ffed7424 */ /* 0x000fe600078e00ff */
[----:B------:R-:W-:Y:S05]  /*50e0*/  PLOP3.LUT P1, PT, PT, PT, UP2, 0x80, 0x8 ;  /* 0x000000000008781c */ /* 0x000fea0003f2f028 */
[----:B------:R-:W3:Y:S01]  /*50f0*/  @UP2 LDCU.64 UR4, c[0x0][0x888] ;  /* 0x00011100ff0427ac */ /* 0x000ee20008000a00 */
[----:B------:R-:W-:Y:S07]  /*5100*/  @UP2 UIMAD UR6, UR36, UR30, URZ ;  /* 0x0000001e240622a4 */ /* 0x000fee000f8e02ff */
[----:B------:R-:W-:Y:S01]  /*5110*/  @!P1 PRMT R237, R0, 0x7610, R237 ;  /* 0x0000761000ed9816 */ /* 0x000fe200000000ed */
[----:B---3--:R-:W-:Y:S06]  /*5120*/  @UP2 UIMAD.WIDE UR4, UR6, 0x4, UR4 ;  /* 0x00000004060428a5 */ /* 0x008fec000f8e0204 */
[----:B------:R-:W-:Y:S01]  /*5130*/  IMAD.U32 R4, RZ, RZ, UR4 ;  /* 0x00000004ff047e24 */ /* 0x000fe2000f8e00ff */
[----:B------:R-:W-:Y:S04]  /*5140*/  MOV R5, UR5 ;  /* 0x0000000500057c02 */ /* 0x000fe80008000f00 */
[----:B------:R-:W3:Y:S01]  /*5150*/  @!UP2 LDCU UR4, c[0x0][0x880] ;  /* 0x00011000ff04a7ac */ /* 0x000ee20008000800 */
[----:B--2--5:R4:W5:Y:S02]  /*5160*/  @P1 LDG.E R124, desc[UR8][R4.64] ;  /* 0x00000008047c1981 */ /* 0x024964000c1e1900 */
[----:B---34-:R-:W-:Y:S07]  /*5170*/  @!P1 IMAD.U32 R124, RZ, RZ, UR4 ;  /* 0x00000004ff7c9e24 */ /* 0x018fee000f8e00ff */
.L_x_97:
[----:B-----5:R-:W-:Y:S01]  /*5180*/  @!P0 ISETP.EQ.AND P2, PT, R124, RZ, PT ;  /* 0x000000ff7c00820c */ /* 0x020fe20003f42270 */
[----:B------:R-:W-:Y:S01]  /*5190*/  @!UPT UIADD3 URZ, UPT, UPT, URZ, URZ, URZ ;  /* 0x000000fffffff290 */ /* 0x000fe2000fffe0ff */
[----:B------:R-:W-:Y:S11]  /*51a0*/  @!P0 BRA `(.L_x_98) ;  /* 0x0000000000148947 */ /* 0x000ff60003800000 */
[----:B------:R-:W-:Y:S02]  /*51b0*/  LOP3.LUT P0, RZ, R237, 0xff, RZ, 0xc0, !PT ;  /* 0x000000ffedff7812 */ /* 0x000fe4000780c0ff */
[----:B------:R-:W-:Y:S04]  /*51c0*/  PLOP3.LUT P2, PT, PT, PT, UP2, 0x80, 0x8 ;  /* 0x000000000008781c */ /* 0x000fe80003f4f028 */
[----:B------:R-:W-:Y:S07]  /*51d0*/  PLOP3.LUT P2, PT, P2, PT, PT, 0x8, 0x80 ;  /* 0x000000000080781c */ /* 0x000fee000174e170 */
[----:B------:R-:W-:Y:S11]  /*51e0*/  @P0 ISETP.EQ.AND P2, PT, R124, RZ, PT ;  /* 0x000000ff7c00020c */ /* 0x000ff60003f42270 */
[----:B------:R-:W-:Y:S02]  /*51f0*/  @!UPT UIADD3 URZ, UPT, UPT, URZ, URZ, URZ ;  /* 0x000000fffffff290 */ /* 0x000fe4000fffe0ff */
.L_x_98:
[----:B------:R-:W3:Y:S01]  /*5200*/  SYNCS.PHASECHK.TRANS64.TRYWAIT P0, [UR21+0x158], R2 ;  /* 0x00015802ff0075a7 */ /* 0x000ee20008001115 */
[----:B------:R-:W-:Y:S02]  /*5210*/  ELECT P1, URZ, PT ;  /* 0x0000000000ff782f */ /* 0x000fe40003820000 */
[----:B------:R-:W-:Y:S01]  /*5220*/  IADD3 R10, PT, PT, R10, 0x1, RZ ;  /* 0x000000010a0a7810 */ /* 0x000fe20007ffe0ff */
[----:B---3--:R-:W-:Y:S10]  /*5230*/  @!P0 BRA `(.L_x_99) ;  /* 0x0000005000988947 */ /* 0x008ff40003800000 */
.L_x_189:
[----:B------:R-:W-:Y:S01]  /*5240*/  PLOP3.LUT P1, PT, P2, P1, PT, 0xf2, 0x2f ;  /* 0x00000000002f781c */ /* 0x000fe20001723e72 */
[----:B------:R-:W-:Y:S01]  /*5250*/  UMOV UR6, 0x0 ;  /* 0x0000000000067882 */ /* 0x000fe20000000000 */
[----:B------:R-:W-:Y:S01]  /*5260*/  UMOV UR7, 0x10000000 ;  /* 0x1000000000077882 */ /* 0x000fe20000000000 */
[----:B------:R-:W-:Y:S01]  /*5270*/  UMOV UR12, UR36 ;  /* 0x00000024000c7c82 */ /* 0x000fe20008000000 */
[----:B------:R-:W-:Y:S01]  /*5280*/  UMOV UR20, UR36 ;  /* 0x0000002400147c82 */ /* 0x000fe20008000000 */
[----:B------:R-:W-:Y:S01]  /*5290*/  UMOV UR28, UR36 ;  /* 0x00000024001c7c82 */ /* 0x000fe20008000000 */
[----:B------:R-:W-:Y:S07]  /*52a0*/  LOP3.LUT R11, R11, 0x1, RZ, 0x3c, !PT ;  /* 0x000000010b0b7812 */ /* 0x000fee00078e3cff */
[----:B--2---:R-:W-:Y:S01]  /*52b0*/  @!P1 IADD3 R2, P0, PT, R12, 0x580, RZ ;  /* 0x000005800c029810 */ /* 0x004fe20007f1e0ff */
[----:B------:R-:W-:Y:S01]  /*52c0*/  VOTEU.ALL UP0, P1 ;  /* 0x0000000000ff7886 */ /* 0x000fe20000800000 */
[----:B------:R-:W-:Y:S02]  /*52d0*/  VOTEU.ALL UP1, P1 ;  /* 0x0000000000ff7886 */ /* 0x000fe40000820000 */
[----:B------:R-:W-:Y:S01]  /*52e0*/  @!P1 R2UR UR5, R2 ;  /* 0x00000000020592ca */ /* 0x000fe200000e0000 */
[----:B------:R-:W-:Y:S01]  /*52f0*/  @!P1 IMAD.X R0, RZ, RZ, R13, P0 ;  /* 0x000000ffff009224 */ /* 0x000fe200000e060d */
[----:B------:R-:W-:Y:S01]  /*5300*/  @!UP0 USHF.L.U32 UR35, UR45, 0x6, URZ ;  /* 0x000000062d238899 */ /* 0x000fe200080006ff */
[----:B------:R-:W-:Y:S01]  /*5310*/  ISETP.NE.AND P0, PT, R10, 0x2, PT ;  /* 0x000000020a00780c */ /* 0x000fe20003f05270 */
[----:B------:R-:W-:Y:S02]  /*5320*/  @!UP0 UIMAD UR34, UR46, 0xe0, URZ ;  /* 0x000000e02e2288a4 */ /* 0x000fe4000f8e02ff */
[----:B------:R-:W-:Y:S01]  /*5330*/  @!P1 R2UR UR4, R0 ;  /* 0x00000000000492ca */ /* 0x000fe200000e0000 */
[----:B------:R-:W-:Y:S01]  /*5340*/  @!UP0 UIADD3 UR32, UPT, UPT, UR21, 0x300, URZ ;  /* 0x0000030015208890 */ /* 0x000fe2000fffe0ff */
[----:B------:R-:W-:Y:S01]  /*5350*/  SEL R0, RZ, 0x1, P0 ;  /* 0x00000001ff007807 */ /* 0x000fe20000000000 */
[----:B------:R-:W-:Y:S01]  /*5360*/  @!UP0 UIADD3 UR33, UPT, UPT, UR21, 0x150, URZ ;  /* 0x0000015015218890 */ /* 0x000fe2000fffe0ff */
[----:B------:R-:W-:Y:S01]  /*5370*/  SEL R10, R10, RZ, P0 ;  /* 0x000000ff0a0a7207 */ /* 0x000fe20000000000 */
[----:B------:R-:W-:Y:S01]  /*5380*/  @!UP0 UIADD3 UR8, UPT, UPT, UR21, 0xb00, URZ ;  /* 0x00000b0015088890 */ /* 0x000fe2000fffe0ff */
[----:B------:R-:W-:Y:S01]  /*5390*/  LOP3.LUT R9, R9, R0, RZ, 0x3c, !PT ;  /* 0x0000000009097212 */ /* 0x000fe200078e3cff */
[----:B------:R-:W-:Y:S01]  /*53a0*/  IMAD.U32 R2, RZ, RZ, UR5 ;  /* 0x00000005ff027e24 */ /* 0x000fe2000f8e00ff */
[----:B------:R-:W-:Y:S02]  /*53b0*/  @!UP0 UIADD3 UR10, UPT, UPT, UR34, 0x20, URZ ;  /* 0x00000020220a8890 */ /* 0x000fe4000fffe0ff */
[----:B------:R-:W-:Y:S01]  /*53c0*/  UMOV UR9, UR33 ;  /* 0x0000002100097c82 */ /* 0x000fe20008000000 */
[----:B------:R-:W-:Y:S01]  /*53d0*/  UMOV UR11, UR35 ;  /* 0x00000023000b7c82 */ /* 0x000fe20008000000 */
[----:B------:R-:W-:Y:S01]  /*53e0*/  @!UP0 UIADD3 UR16, UPT, UPT, UR21, 0x1300, URZ ;  /* 0x0000130015108890 */ /* 0x000fe2000fffe0ff */
[----:B------:R-:W-:Y:S01]  /*53f0*/  IMAD.U32 R3, RZ, RZ, UR4 ;  /* 0x00000004ff037e24 */ /* 0x000fe2000f8e00ff */
[----:B------:R-:W-:Y:S01]  /*5400*/  @!P1 R2UR UR4, R2 ;  /* 0x00000000020492ca */ /* 0x000fe200000e0000 */
[----:B------:R-:W-:Y:S01]  /*5410*/  @!UP0 UIADD3 UR18, UPT, UPT, UR34, 0x40, URZ ;  /* 0x0000004022128890 */ /* 0x000fe2000fffe0ff */
[----:B------:R-:W-:Y:S02]  /*5420*/  UMOV UR17, UR33 ;  /* 0x0000002100117c82 */ /* 0x000fe40008000000 */
[----:B------:R-:W-:Y:S01]  /*5430*/  @!P1 R2UR UR5, R3 ;  /* 0x00000000030592ca */ /* 0x000fe200000e0000 */
[----:B------:R-:W-:Y:S01]  /*5440*/  UMOV UR19, UR35 ;  /* 0x0000002300137c82 */ /* 0x000fe20008000000 */
[----:B------:R-:W-:Y:S02]  /*5450*/  @!UP0 UIADD3 UR24, UPT, UPT, UR21, 0x1b00, URZ ;  /* 0x00001b0015188890 */ /* 0x000fe4000fffe0ff */
[----:B------:R-:W-:Y:S01]  /*5460*/  @!UP0 UIADD3 UR26, UPT, UPT, UR34, 0x60, URZ ;  /* 0x00000060221a8890 */ /* 0x000fe2000fffe0ff */
[----:B------:R-:W-:Y:S01]  /*5470*/  UMOV UR25, UR33 ;  /* 0x0000002100197c82 */ /* 0x000fe20008000000 */
[----:B------:R-:W-:Y:S01]  /*5480*/  UMOV UR27, UR35 ;  /* 0x00000023001b7c82 */ /* 0x000fe20008000000 */
[----:B------:R-:W-:Y:S02]  /*5490*/  UIADD3 UR46, UPT, UPT, UR13, UR56, URZ ;  /* 0x000000380d2e7290 */ /* 0x000fe4000fffe0ff */
[----:B------:R-:W-:Y:S04]  /*54a0*/  UIADD3 UR45, UPT, UPT, UR14, UR57, URZ ;  /* 0x000000390e2d7290 */ /* 0x000fe8000fffe0ff */
[----:B------:R2:W-:Y:S01]  /*54b0*/  @!UP1 UTMALDG.3D [UR32], [UR4], desc[UR6] ;  /* 0x00000620040095b4 */ /* 0x0005e20008011000 */
[----:B------:R-:W-:Y:S05]  /*54c0*/  VOTEU.ALL UP1, P1 ;  /* 0x0000000000ff7886 */ /* 0x000fea0000820000 */
[----:B------:R3:W-:Y:S01]  /*54d0*/  @!UP1 UTMALDG.3D [UR8], [UR4], desc[UR6] ;  /* 0x00000608040095b4 */ /* 0x0007e20008011000 */
[----:B------:R-:W-:Y:S05]  /*54e0*/  VOTEU.ALL UP1, P1 ;  /* 0x0000000000ff7886 */ /* 0x000fea0000820000 */
[----:B------:R4:W-:Y:S01]  /*54f0*/  @!UP1 UTMALDG.3D [UR16], [UR4], desc[UR6] ;  /* 0x00000610040095b4 */ /* 0x0009e20008011000 */
[----:B------:R-:W-:Y:S05]  /*5500*/  VOTEU.ALL UP1, P1 ;  /* 0x0000000000ff7886 */ /* 0x000fea0000820000 */
[----:B------:R-:W-:Y:S01]  /*5510*/  @!UP1 UTMALDG.3D [UR24], [UR4], desc[UR6] ;  /* 0x00000618040095b4 */ /* 0x000fe20008011000 */
[----:B------:R-:W-:Y:S01]  /*5520*/  VOTEU.ALL UP1, P1 ;  /* 0x0000000000ff7886 */ /* 0x000fe20000820000 */
[----:B--2---:R-:W-:Y:S01]  /*5530*/  UMOV UR36, UR29 ;  /* 0x0000001d00247c82 */ /* 0x004fe20008000000 */
[----:B---3--:R-:W-:Y:S02]  /*5540*/  @!UP0 UIADD3 UR8, UPT, UPT, UR21, 0x2300, URZ ;  /* 0x0000230015088890 */ /* 0x008fe4000fffe0ff */
[----:B------:R-:W-:Y:S02]  /*5550*/  @!UP0 UIADD3 UR10, UPT, UPT, UR34, 0x80, URZ ;  /* 0x00000080220a8890 */ /* 0x000fe4000fffe0ff */
[----:B----4-:R-:W-:Y:S02]  /*5560*/  @!UP0 UIADD3 UR16, UPT, UPT, UR21, 0x2b00, URZ ;  /* 0x00002b0015108890 */ /* 0x010fe4000fffe0ff */
[----:B------:R-:W-:Y:S05]  /*5570*/  @!UP0 UIADD3 UR18, UPT, UPT, UR34, 0xa0, URZ ;  /* 0x000000a022128890 */ /* 0x000fea000fffe0ff */
[----:B------:R2:W-:Y:S01]  /*5580*/  @!UP1 UTMALDG.3D [UR8], [UR4], desc[UR6] ;  /* 0x00000608040095b4 */ /* 0x0005e20008011000 */
[----:B------:R-:W-:Y:S02]  /*5590*/  UPLOP3.LUT UP1, UPT, UPT, UPT, UPT, 0x80, 0x8 ;  /* 0x000000000008789c */ /* 0x000fe40003f2f070 */
[----:B--2---:R-:W-:Y:S02]  /*55a0*/  @!UP0 UIADD3 UR8, UPT, UPT, UR21, 0x3300, URZ ;  /* 0x0000330015088890 */ /* 0x004fe4000fffe0ff */
[----:B------:R-:W-:Y:S01]  /*55b0*/  @!UP0 UIADD3 UR10, UPT, UPT, UR34, 0xc0, URZ ;  /* 0x000000c0220a8890 */ /* 0x000fe2000fffe0ff */
[----:B------:R-:W-:Y:S05]  /*55c0*/  VOTEU.ALL UP0, P1 ;  /* 0x0000000000ff7886 */ /* 0x000fea0000800000 */
[----:B------:R2:W-:Y:S01]  /*55d0*/  @!UP0 UTMALDG.3D [UR16], [UR4], desc[UR6] ;  /* 0x00000610040085b4 */ /* 0x0005e20008011000 */
[----:B------:R-:W-:Y:S05]  /*55e0*/  VOTEU.ALL UP0, P1 ;  /* 0x0000000000ff7886 */ /* 0x000fea0000800000 */
[----:B------:R2:W-:Y:S01]  /*55f0*/  @!UP0 UTMALDG.3D [UR8], [UR4], desc[UR6] ;  /* 0x00000608040085b4 */ /* 0x0005e20008011000 */
[----:B------:R2:W-:Y:S01]  /*5600*/  @!P1 SYNCS.ARRIVE.TRANS64.RED.A0TR RZ, [UR21+0x150], R8 ;  /* 0x00015008ffff99a7 */ /* 0x0005e20008300415 */
[----:B------:R-:W-:Y:S01]  /*5610*/  SYNCS.ARRIVE.TRANS64.RED.A1T0 RZ, [UR38], RZ ;  /* 0x000000ffffff79a7 */ /* 0x000fe20008100426 */
[----:B------:R-:W-:Y:S05]  /*5620*/  BRA.U UP3, `(.L_x_100) ;  /* 0xfffffff103f87547 */ /* 0x000fea000b83ffff */
[----:B------:R-:W-:Y:S07]  /*5630*/  MOV R0, UR21 ;  /* 0x0000001500007c02 */ /* 0x000fee0008000f00 */
.L_x_101:
[----:B---3--:R-:W-:-:S04]  /*5640*/  SHF.L.U32 R3, R11, 0x1f, RZ ;  /* 0x0000001f0b037819 */ /* 0x008fc800000006ff */
[----:B------:R3:W4:Y:S03]  /*5650*/  SYNCS.PHASECHK.TRANS64.TRYWAIT P0, [R0+URZ+0x158], R3 ;  /* 0x00015803000075a7 */ /* 0x00072600080011ff */
[----:B----4-:R-:W-:Y:S05]  /*5660*/  @!P0 NANOSLEEP.SYNCS 0x989680 ;  /* 0x009896800000895d */ /* 0x010fea0003900000 */
[----:B------:R-:W4:Y:S02]  /*5670*/  @!P0 SYNCS.PHASECHK.TRANS64 P0, [R0+URZ+0x158], R3 ;  /* 0x00015803000085a7 */ /* 0x000f2400080010ff */
[----:B-12-4-:R-:W-:Y:S05]  /*5680*/  @P0 EXIT ;  /* 0x000000000000094d */ /* 0x016fea0003800000 */
[----:B------:R-:W-:Y:S05]  /*5690*/  BRA `(.L_x_101) ;  /* 0xfffffffc00e87947 */ /* 0x000fea000383ffff */
.L_x_92:
[----:B------:R-:W-:-:S06]  /*56a0*/  UISETP.GE.AND UP0, UPT, UR20, 0x4, UPT ;  /* 0x000000041400788c */ /* 0x000fcc000bf06270 */
[----:B------:R-:W-:-:S13]  /*56b0*/  PLOP3.LUT P0, PT, PT, PT, UP0, 0x80, 0x8 ;  /* 0x000000000008781c */ /* 0x000fda0003f0f008 */
[----:B-1----:R-:W-:Y:S05]  /*56c0*/  @!P0 EXIT ;  /* 0x000000000000894d */ /* 0x002fea0003800000 */
[----:B------:R-:W-:Y:S01]  /*56d0*/  BAR.SYNC.DEFER_BLOCKING 0x6, 0xa0 ;  /* 0x0182800000007b1d */ /* 0x000fe20000010000 */
[----:B------:R-:W-:Y:S02]  /*56e0*/  IMAD.U32 R2, R2, 0x10000, RZ ;  /* 0x0001000002027824 */ /* 0x000fe400078e00ff */
[----:B------:R-:W-:Y:S01]  /*56f0*/  HFMA2 R120, -RZ, RZ, 0, 0 ;  /* 0x00000000ff787431 */ /* 0x000fe200000001ff */
[----:B------:R-:W-:Y:S01]  /*5700*/  CS2R R248, SRZ ;  /* 0x0000000000f87805 */ /* 0x000fe2000001ff00 */
[----:B------:R-:W-:Y:S01]  /*5710*/  IMAD.MOV.U32 R243, RZ, RZ, RZ ;  /* 0x000000fffff37224 */ /* 0x000fe200078e00ff */
[----:B------:R-:W-:Y:S02]  /*5720*/  UMOV UR4, 0x400 ;  /* 0x0000040000047882 */ /* 0x000fe40000000000 */
[----:B------:R-:W1:Y:S01]  /*5730*/  LDC.64 R238, c[0x0][0x888] ;  /* 0x00022200ffee7b82 */ /* 0x000e620000000a00 */
[----:B------:R-:W-:Y:S01]  /*5740*/  ULEA UR4, UR38, UR4, 0x18 ;  /* 0x0000000426047291 */ /* 0x000fe2000f8ec0ff */
[----:B------:R-:W-:Y:S01]  /*5750*/  LOP3.LUT R2, R2, 0x600000, RZ, 0xc0, !PT ;  /* 0x0060000002027812 */ /* 0x000fe200078ec0ff */
[----:B------:R-:W2:Y:S01]  /*5760*/  LDCU.64 UR60, c[0x0][0x348] ;  /* 0x00006900ff3c77ac */ /* 0x000ea20008000a00 */
[----:B------:R-:W3:Y:S04]  /*5770*/  LDCU UR43, c[0x0][0xb0c] ;  /* 0x00016180ff2b77ac */ /* 0x000ee80008000800 */
[----:B------:R-:W4:Y:S01]  /*5780*/  LDC.64 R240, c[0x0][0x890] ;  /* 0x00022400fff07b82 */ /* 0x000f220000000a00 */
[----:B------:R-:W1:Y:S01]  /*5790*/  LDCU UR62, c[0x0][0xb20] ;  /* 0x00016400ff3e77ac */ /* 0x000e620008000800 */
[----:B------:R-:W1:Y:S01]  /*57a0*/  LDCU UR39, c[0x0][0xb30] ;  /* 0x00016600ff2777ac */ /* 0x000e620008000800 */
[----:B------:R-:W2:Y:S01]  /*57b0*/  LDS R3, [UR4+0x220] ;  /* 0x00022004ff037984 */ /* 0x000ea20008000800 */
[----:B------:R-:W1:Y:S01]  /*57c0*/  LDCU.64 UR50, c[0x0][0x888] ;  /* 0x00011100ff3277ac */ /* 0x000e620008000a00 */
[----:B------:R-:W1:Y:S01]  /*57d0*/  LDCU.64 UR40, c[0x0][0xb28] ;  /* 0x00016500ff2877ac */ /* 0x000e620008000a00 */
[----:B------:R-:W1:Y:S01]  /*57e0*/  LDCU.128 UR52, c[0x0][0xb10] ;  /* 0x00016200ff3477ac */ /* 0x000e620008000c00 */
[----:B------:R-:W-:Y:S01]  /*57f0*/  UMOV UR16, URZ ;  /* 0x000000ff00107c82 */ /* 0x000fe20008000000 */
[----:B-123--:R-:W-:-:S07]  /*5800*/  IMAD.IADD R2, R3, 0x1, R2 ;  /* 0x0000000103027824 */ /* 0x00efce00078e0202 */
.L_x_124:
[----:B-1----:R-:W1:Y:S01]  /*5810*/  S2UR UR59, SR_CgaCtaId ;  /* 0x00000000003b79c3 */ /* 0x002e620000008800 */
[----:B------:R-:W-:Y:S01]  /*5820*/  UMOV UR44, 0x400 ;  /* 0x00000400002c7882 */ /* 0x000fe20000000000 */
[----:B------:R-:W-:Y:S01]  /*5830*/  SHF.L.U32 R3, R248, 0x1f, RZ ;  /* 0x0000001ff8037819 */ /* 0x000fe200000006ff */
[----:B-1----:R-:W-:Y:S04]  /*5840*/  ULEA UR44, UR59, UR44, 0x18 ;  /* 0x0000002c3b2c7291 */ /* 0x002fe8000f8ec0ff */
[----:B------:R-:W-:Y:S09]  /*5850*/  ULEA UR4, UR16, UR44, 0x3 ;  /* 0x0000002c10047291 */ /* 0x000ff2000f8e18ff */
[----:B------:R-:W1:Y:S02]  /*5860*/  SYNCS.PHASECHK.TRANS64.TRYWAIT P0, [UR4+0x170], R3 ;  /* 0x00017003ff0075a7 */ /* 0x000e640008001104 */
[----:B-1----:R-:W-:Y:S05]  /*5870*/  @!P0 BRA `(.L_x_102) ;  /* 0x0000004c00208947 */ /* 0x002fea0003800000 */
.L_x_191:
[----:B------:R-:W-:Y:S02]  /*5880*/  ULEA UR5, UR16, UR44, 0x4 ;  /* 0x0000002c10057291 */ /* 0x000fe4000f8e20ff */
[----:B------:R-:W-:Y:S07]  /*5890*/  UISETP.GE.AND UP0, UPT, UR42, 0x1, UPT ;  /* 0x000000012a00788c */ /* 0x000fee000bf06270 */
[----:B------:R-:W2:Y:S01]  /*58a0*/  LDS.128 R4, [UR5+0x200] ;  /* 0x00020005ff047984 */ /* 0x000ea20008000c00 */
[----:B------:R-:W-:Y:S04]  /*58b0*/  UIADD3 UR5, UPT, UPT, UR4, 0x180, URZ ;  /* 0x0000018004057890 */ /* 0x000fe8000fffe0ff */
[----:B------:R-:W-:Y:S01]  /*58c0*/  UPRMT UR5, URZ, 0x654, UR5 ;  /* 0x00000654ff057896 */ /* 0x000fe20008000005 */
[----:B------:R-:W-:Y:S01]  /*58d0*/  @!PT LDS RZ, [RZ] ;  /* 0x00000000fffff984 */ /* 0x000fe20000000800 */
[----:B------:R-:W-:Y:S01]  /*58e0*/  @!PT LDS RZ, [RZ] ;  /* 0x00000000fffff984 */ /* 0x000fe20000000800 */
[----:B------:R-:W-:Y:S01]  /*58f0*/  @!PT LDS RZ, [RZ] ;  /* 0x00000000fffff984 */ /* 0x000fe20000000800 */
[----:B------:R-:W-:Y:S01]  /*5900*/  @!PT LDS RZ, [RZ] ;  /* 0x00000000fffff984 */ /* 0x000fe20000000800 */
[----:B------:R3:W-:Y:S06]  /*5910*/  MEMBAR.ALL.CTA ;  /* 0x0000000000007992 */ /* 0x0007ec0000008000 */
[----:B---3--:R-:W3:Y:S02]  /*5920*/  FENCE.VIEW.ASYNC.S ;  /* 0x00000000000073c6 */ /* 0x008ee40000000000 */
[----:B---3--:R-:W-:Y:S01]  /*5930*/  SYNCS.ARRIVE.TRANS64.RED.A1T0 RZ, [UR5], RZ ;  /* 0x000000ffffff79a7 */ /* 0x008fe20008100405 */
[----:B--2---:R-:W-:Y:S11]  /*5940*/  LOP3.LUT P0, RZ, R6, 0x1, RZ, 0xc0, !PT ;  /* 0x0000000106ff7812 */ /* 0x004ff6000780c0ff */
[----:B------:R-:W-:Y:S02]  /*5950*/  @!UPT UIADD3 URZ, UPT, UPT, URZ, URZ, URZ ;  /* 0x000000fffffff290 */ /* 0x000fe4000fffe0ff */
[----:B------:R-:W-:Y:S01]  /*5960*/  VOTEU.ANY UP1, P0 ;  /* 0x0000000000ff7886 */ /* 0x000fe20000020100 */
[----:B------:R-:W-:Y:S01]  /*5970*/  PLOP3.LUT P0, PT, PT, PT, UP1, 0x80, 0x8 ;  /* 0x000000000008781c */ /* 0x000fe20003f0f018 */
[----:B------:R-:W-:Y:S11]  /*5980*/  UP2UR UR48, UPR, URZ, 0x2 ;  /* 0x00000002ff307883 */ /* 0x000ff60008000000 */
[----:B------:R-:W-:Y:S01]  /*5990*/  @!UPT UIADD3 URZ, UPT, UPT, URZ, URZ, URZ ;  /* 0x000000fffffff290 */ /* 0x000fe2000fffe0ff */
[----:B-1----:R-:W-:Y:S02]  /*59a0*/  @P0 MOV R3, R4 ;  /* 0x0000000400030202 */ /* 0x002fe40000000f00 */
[----:B------:R-:W-:Y:S02]  /*59b0*/  @P0 SHF.R.U32.HI R0, RZ, 0x10, R5 ;  /* 0x00000010ff000819 */ /* 0x000fe40000011605 */
[----:B------:R-:W-:Y:S02]  /*59c0*/  @P0 LOP3.LUT R4, R5, 0xffff, RZ, 0xc0, !PT ;  /* 0x0000ffff05040812 */ /* 0x000fe400078ec0ff */
[----:B------:R-:W-:Y:S02]  /*59d0*/  @P0 R2UR UR7, R3 ;  /* 0x00000000030702ca */ /* 0x000fe400000e0000 */
[----:B------:R-:W-:Y:S02]  /*59e0*/  @P0 R2UR UR4, R0 ;  /* 0x00000000000402ca */ /* 0x000fe400000e0000 */
[----:B------:R-:W-:Y:S09]  /*59f0*/  @P0 R2UR UR6, R4 ;  /* 0x00000000040602ca */ /* 0x000ff200000e0000 */
[----:B------:R-:W-:Y:S02]  /*5a00*/  @UP1 UMOV UR38, UR7 ;  /* 0x0000000700261c82 */ /* 0x000fe40008000000 */
[----:B------:R-:W-:Y:S02]  /*5a10*/  @UP1 UMOV UR49, UR4 ;  /* 0x0000000400311c82 */ /* 0x000fe40008000000 */
[----:B------:R-:W-:Y:S01]  /*5a20*/  @UP1 UMOV UR37, UR6 ;  /* 0x0000000600251c82 */ /* 0x000fe20008000000 */
[----:B------:R-:W-:Y:S05]  /*5a30*/  BRA.U !UP0, `(.L_x_103) ;  /* 0x0000000108c87547 */ /* 0x000fea000b800000 */
[----:B------:R-:W1:Y:S01]  /*5a40*/  LDCU UR7, c[0x0][0x370] ;  /* 0x00006e00ff0777ac */ /* 0x000e620008000800 */
[----:B------:R-:W2:Y:S01]  /*5a50*/  LDCU UR4, c[0x0][0x374] ;  /* 0x00006e80ff0477ac */ /* 0x000ea20008000800 */
[----:B------:R-:W-:Y:S02]  /*5a60*/  UISETP.NE.AND UP0, UPT, UR54, 0x1, UPT ;  /* 0x000000013600788c */ /* 0x000fe4000bf05270 */
[----:B------:R-:W-:Y:S02]  /*5a70*/  UIMAD.WIDE.U32 UR10, UR37, UR55, URZ ;  /* 0x00000037250a72a5 */ /* 0x000fe4000f8e00ff */
[----:B------:R-:W-:Y:S02]  /*5a80*/  UISETP.NE.AND UP1, UPT, UR43, 0x1, UPT ;  /* 0x000000012b00788c */ /* 0x000fe4000bf25270 */
[----:B------:R-:W-:Y:S02]  /*5a90*/  UISETP.NE.AND UP2, UPT, UR42, 0x1, UPT ;  /* 0x000000012a00788c */ /* 0x000fe4000bf45270 */
[----:B------:R-:W-:Y:S02]  /*5aa0*/  UIMAD.WIDE.U32 UR14, UR38, UR52, URZ ;  /* 0x00000034260e72a5 */ /* 0x000fe4000f8e00ff */
[----:B-1----:R-:W-:Y:S02]  /*5ab0*/  UIMAD.WIDE.U32 UR12, UR7, UR52, URZ ;  /* 0x00000034070c72a5 */ /* 0x002fe4000f8e00ff */
[----:B--2---:R-:W-:Y:S07]  /*5ac0*/  UIMAD.WIDE.U32 UR8, UR4, UR55, URZ ;  /* 0x00000037040872a5 */ /* 0x004fee000f8e00ff */
[----:B------:R-:W-:Y:S02]  /*5ad0*/  UMOV UR5, UR9 ;  /* 0x0000000900057c82 */ /* 0x000fe40008000000 */
[----:B------:R-:W-:Y:S03]  /*5ae0*/  @UP0 USHF.R.U32.HI UR4, URZ, UR62, UR5 ;  /* 0x0000003eff040299 */ /* 0x000fe60008011605 */
[----:B------:R-:W-:Y:S01]  /*5af0*/  UMOV UR5, UR11 ;  /* 0x0000000b00057c82 */ /* 0x000fe20008000000 */
[----:B------:R-:W-:Y:S02]  /*5b00*/  UIMAD.WIDE.U32 UR8, UR4, UR40, URZ ;  /* 0x00000028040872a5 */ /* 0x000fe4000f8e00ff */
[----:B------:R-:W-:Y:S03]  /*5b10*/  USHF.R.U32.HI UR6, URZ, UR62, UR5 ;  /* 0x0000003eff067299 */ /* 0x000fe60008011605 */
[----:B------:R-:W-:Y:S01]  /*5b20*/  UMOV UR5, UR13 ;  /* 0x0000000d00057c82 */ /* 0x000fe20008000000 */
[----:B------:R-:W-:Y:S02]  /*5b30*/  USEL UR6, UR37, UR6, !UP0 ;  /* 0x0000000625067287 */ /* 0x000fe4000c000000 */
[----:B------:R-:W-:Y:S01]  /*5b40*/  @UP1 USHF.R.U32.HI UR7, URZ, UR53, UR5 ;  /* 0x00000035ff071299 */ /* 0x000fe20008011605 */
[----:B------:R-:W-:Y:S02]  /*5b50*/  UMOV UR8, UR9 ;  /* 0x0000000900087c82 */ /* 0x000fe40008000000 */
[----:B------:R-:W-:Y:S01]  /*5b60*/  UMOV UR5, UR15 ;  /* 0x0000000f00057c82 */ /* 0x000fe20008000000 */
[----:B------:R-:W-:Y:S02]  /*5b70*/  UIMAD.WIDE.U32 UR10, UR7, UR40, URZ ;  /* 0x00000028070a72a5 */ /* 0x000fe4000f8e00ff */
[----:B------:R-:W-:Y:S02]  /*5b80*/  @UP2 USHF.R.U32.HI UR4, URZ, UR41, UR8 ;  /* 0x00000029ff042299 */ /* 0x000fe40008011608 */
[----:B------:R-:W-:Y:S02]  /*5b90*/  USHF.R.U32.HI UR5, URZ, UR53, UR5 ;  /* 0x00000035ff057299 */ /* 0x000fe40008011605 */
[----:B------:R-:W-:Y:S02]  /*5ba0*/  UIMAD UR4, UR42, UR4, URZ ;  /* 0x000000042a0472a4 */ /* 0x000fe4000f8e02ff */
[----:B------:R-:W-:Y:S02]  /*5bb0*/  USEL UR5, UR38, UR5, !UP1 ;  /* 0x0000000526057287 */ /* 0x000fe4000c800000 */
[----:B------:R-:W-:Y:S01]  /*5bc0*/  UISETP.GE.AND UP0, UPT, UR6, UR4, UPT ;  /* 0x000000040600728c */ /* 0x000fe2000bf06270 */
[----:B------:R-:W-:Y:S02]  /*5bd0*/  UMOV UR10, UR11 ;  /* 0x0000000b000a7c82 */ /* 0x000fe40008000000 */
[----:B------:R-:W-:Y:S02]  /*5be0*/  @UP2 USHF.R.U32.HI UR7, URZ, UR41, UR10 ;  /* 0x00000029ff072299 */ /* 0x000fe4000801160a */
[----:B------:R-:W-:Y:S02]  /*5bf0*/  UIMAD.WIDE.U32 UR10, UR6, UR40, URZ ;  /* 0x00000028060a72a5 */ /* 0x000fe4000f8e00ff */
[----:B------:R-:W-:Y:S04]  /*5c00*/  UIMAD UR8, UR42, UR7, URZ ;  /* 0x000000072a0872a4 */ /* 0x000fe8000f8e02ff */
[----:B------:R-:W-:Y:S02]  /*5c10*/  UISETP.GE.OR UP0, UPT, UR5, UR8, UP0 ;  /* 0x000000080500728c */ /* 0x000fe40008706670 */
[----:B------:R-:W-:Y:S02]  /*5c20*/  UIMAD.WIDE.U32 UR8, UR5, UR40, URZ ;  /* 0x00000028050872a5 */ /* 0x000fe4000f8e00ff */
[----:B------:R-:W-:Y:S01]  /*5c30*/  UIADD3 UR8, UPT, UPT, -UR5, URZ, URZ ;  /* 0x000000ff05087290 */ /* 0x000fe2000fffe1ff */
[----:B------:R-:W-:Y:S02]  /*5c40*/  UMOV UR4, UR11 ;  /* 0x0000000b00047c82 */ /* 0x000fe40008000000 */
[----:B------:R-:W-:Y:S04]  /*5c50*/  USHF.R.U32.HI UR4, URZ, UR41, UR4 ;  /* 0x00000029ff047299 */ /* 0x000fe80008011604 */
[----:B------:R-:W-:Y:S03]  /*5c60*/  USEL UR11, UR6, UR4, !UP2 ;  /* 0x00000004060b7287 */ /* 0x000fe6000d000000 */
[----:B------:R-:W-:Y:S01]  /*5c70*/  @!UP0 UMOV UR4, UR9 ;  /* 0x0000000900048c82 */ /* 0x000fe20008000000 */
[----:B------:R-:W-:Y:S02]  /*5c80*/  UIADD3 UR10, UPT, UPT, -UR11, URZ, URZ ;  /* 0x000000ff0b0a7290 */ /* 0x000fe4000fffe1ff */
[----:B------:R-:W-:Y:S02]  /*5c90*/  @!UP0 USHF.R.U32.HI UR4, URZ, UR41, UR4 ;  /* 0x00000029ff048299 */ /* 0x000fe40008011604 */
[----:B------:R-:W-:Y:S02]  /*5ca0*/  UIMAD UR10, UR42, UR10, UR6 ;  /* 0x0000000a2a0a72a4 */ /* 0x000fe4000f8e0206 */
[----:B------:R-:W-:Y:S02]  /*5cb0*/  @!UP0 USEL UR4, UR5, UR4, !UP2 ;  /* 0x0000000405048287 */ /* 0x000fe4000d000000 */
[----:B------:R-:W-:Y:S02]  /*5cc0*/  UIADD3 UR9, UPT, UPT, -UR6, URZ, URZ ;  /* 0x000000ff06097290 */ /* 0x000fe4000fffe1ff */
[----:B------:R-:W-:Y:S02]  /*5cd0*/  @!UP0 UIMAD UR10, UR7, UR10, UR4 ;  /* 0x0000000a070a82a4 */ /* 0x000fe4000f8e0204 */
[----:B------:R-:W-:Y:S02]  /*5ce0*/  @!UP0 UIADD3 UR11, UPT, UPT, UR11, -UR4, URZ ;  /* 0x800000040b0b8290 */ /* 0x000fe4000fffe0ff */
[----:B------:R-:W-:Y:S02]  /*5cf0*/  UIMAD UR7, UR43, UR8, UR38 ;  /* 0x000000082b0772a4 */ /* 0x000fe4000f8e0226 */
[----:B------:R-:W-:Y:S02]  /*5d00*/  @!UP0 UIMAD UR6, UR11, UR42, UR5 ;  /* 0x0000002a0b0682a4 */ /* 0x000fe4000f8e0205 */
[----:B------:R-:W-:Y:S01]  /*5d10*/  UIMAD UR4, UR54, UR9, UR37 ;  /* 0x00000009360472a4 */ /* 0x000fe2000f8e0225 */
[----:B------:R-:W-:Y:S02]  /*5d20*/  @!UP0 UMOV UR5, UR10 ;  /* 0x0000000a00058c82 */ /* 0x000fe40008000000 */
[----:B------:R-:W-:Y:S02]  /*5d30*/  UIMAD UR38, UR5, UR43, UR7 ;  /* 0x0000002b052672a4 */ /* 0x000fe4000f8e0207 */
[----:B------:R-:W-:Y:S11]  /*5d40*/  UIMAD UR37, UR6, UR54, UR4 ;  /* 0x00000036062572a4 */ /* 0x000ff6000f8e0204 */
[----:B------:R-:W-:Y:S01]  /*5d50*/  @!UPT UIADD3 URZ, UPT, UPT, URZ, URZ, URZ ;  /* 0x000000fffffff290 */ /* 0x000fe2000fffe0ff */
.L_x_103:
[----:B------:R-:W-:Y:S02]  /*5d60*/  UISETP.NE.AND UP0, UPT, UR39, 0x1, UPT ;  /* 0x000000012700788c */ /* 0x000fe4000bf05270 */
[----:B------:R-:W-:Y:S09]  /*5d70*/  UIADD3 UR47, UPT, UPT, UR16, 0x1, URZ ;  /* 0x00000001102f7890 */ /* 0x000ff2000fffe0ff */
[----:B------:R-:W1:Y:S01]  /*5d80*/  @!UP0 LDCU.128 UR12, c[0x0][0xb10] ;  /* 0x00016200ff0c87ac */ /* 0x000e620008000c00 */
[----:B------:R-:W2:Y:S01]  /*5d90*/  @!UP0 LDCU UR5, c[0x0][0xb0c] ;  /* 0x00016180ff0587ac */ /* 0x000ea20008000800 */
[----:B------:R-:W3:Y:S01]  /*5da0*/  @!UP0 LDCU UR10, c[0x0][0xb20] ;  /* 0x00016400ff0a87ac */ /* 0x000ee20008000800 */
[----:B-1----:R-:W-:Y:S02]  /*5db0*/  UIMAD.WIDE.U32 UR8, UR38, UR12, URZ ;  /* 0x0000000c260872a5 */ /* 0x002fe4000f8e00ff */
[----:B------:R-:W-:Y:S02]  /*5dc0*/  UIMAD.WIDE.U32 UR6, UR37, UR15, URZ ;  /* 0x0000000f250672a5 */ /* 0x000fe4000f8e00ff */
[----:B------:R-:W-:Y:S03]  /*5dd0*/  @!UP0 UISETP.NE.AND UP1, UPT, UR14, 0x1, UPT ;  /* 0x000000010e00888c */ /* 0x000fe6000bf25270 */
[----:B------:R-:W-:Y:S01]  /*5de0*/  @!UP0 UMOV UR4, UR9 ;  /* 0x0000000900048c82 */ /* 0x000fe20008000000 */
[----:B--2---:R-:W-:Y:S02]  /*5df0*/  @!UP0 UISETP.NE.AND UP2, UPT, UR5, 0x1, UPT ;  /* 0x000000010500888c */ /* 0x004fe4000bf45270 */
[----:B------:R-:W-:Y:S01]  /*5e00*/  @!UP0 USHF.R.U32.HI UR4, URZ, UR13, UR4 ;  /* 0x0000000dff048299 */ /* 0x000fe20008011604 */
[----:B------:R-:W-:Y:S02]  /*5e10*/  @!UP0 UMOV UR6, UR7 ;  /* 0x0000000700068c82 */ /* 0x000fe40008000000 */
[----:B---3--:R-:W-:Y:S02]  /*5e20*/  @!UP0 USHF.R.U32.HI UR6, URZ, UR10, UR6 ;  /* 0x0000000aff068299 */ /* 0x008fe40008011606 */
[----:B------:R-:W-:Y:S02]  /*5e30*/  @!UP0 USEL UR7, UR38, UR4, !UP2 ;  /* 0x0000000426078287 */ /* 0x000fe4000d000000 */
[----:B------:R-:W-:Y:S04]  /*5e40*/  @!UP0 USEL UR6, UR37, UR6, !UP1 ;  /* 0x0000000625068287 */ /* 0x000fe8000c800000 */
[----:B------:R-:W-:Y:S02]  /*5e50*/  @!UP0 UIADD3 UR4, UPT, UPT, -UR7, UR6, URZ ;  /* 0x0000000607048290 */ /* 0x000fe4000fffe1ff */
[----:B------:R-:W-:Y:S02]  /*5e60*/  @!UP0 UIADD3 UR6, UPT, UPT, UR7, -UR6, URZ ;  /* 0x8000000607068290 */ /* 0x000fe4000fffe0ff */
[----:B------:R-:W-:Y:S02]  /*5e70*/  UIADD3 UR7, UPT, UPT, UR44, 0x300, URZ ;  /* 0x000003002c077890 */ /* 0x000fe4000fffe0ff */
[----:B------:R-:W-:Y:S02]  /*5e80*/  @!UP0 UIMAD UR38, UR4, UR5, UR38 ;  /* 0x00000005042682a4 */ /* 0x000fe4000f8e0226 */
[----:B------:R-:W-:Y:S02]  /*5e90*/  @!UP0 UIMAD UR37, UR6, UR14, UR37 ;  /* 0x0000000e062582a4 */ /* 0x000fe4000f8e0225 */
[----:B------:R-:W-:Y:S09]  /*5ea0*/  ULOP3.LUT UP0, URZ, UR7, 0x90, URZ, 0xc0, !UPT ;  /* 0x0000009007ff7892 */ /* 0x000ff2000f80c0ff */
[----:B------:R-:W-:Y:S05]  /*5eb0*/  BRA.U !UP0, `(.L_x_104) ;  /* 0x0000000108407547 */ /* 0x000fea000b800000 */
[----:B------:R-:W1:Y:S01]  /*5ec0*/  LDCU.64 UR8, c[0x4][0x80] ;  /* 0x01001000ff0877ac */ /* 0x000e620008000a00 */
[----:B------:R-:W-:Y:S01]  /*5ed0*/  MOV R15, 0x0 ;  /* 0x00000000000f7802 */ /* 0x000fe20000000f00 */
[----:B------:R-:W-:Y:S02]  /*5ee0*/  HFMA2 R12, -RZ, RZ, 0, 5.9604644775390625e-08 ;  /* 0x00000001ff0c7431 */ /* 0x000fe400000001ff */
[----:B------:R-:W-:Y:S02]  /*5ef0*/  IMAD.MOV.U32 R8, RZ, RZ, 0x70 ;  /* 0x00000070ff087424 */ /* 0x000fe400078e00ff */
[----:B------:R-:W-:Y:S01]  /*5f00*/  IMAD.MOV.U32 R13, RZ, RZ, RZ ;  /* 0x000000ffff0d7224 */ /* 0x000fe200078e00ff */
[----:B------:R-:W2:Y:S01]  /*5f10*/  LDCU.64 UR6, c[0x4][0x88] ;  /* 0x01001100ff0677ac */ /* 0x000ea20008000a00 */
[----:B------:R-:W3:Y:S01]  /*5f20*/  LDC.64 R14, c[0x4][R15] ;  /* 0x010000000f0e7b82 */ /* 0x000ee20000000a00 */
[----:B------:R-:W4:Y:S01]  /*5f30*/  LDCU.64 UR4, c[0x4][0x8] ;  /* 0x01000100ff0477ac */ /* 0x000f220008000a00 */
[----:B-1----:R-:W-:Y:S01]  /*5f40*/  MOV R5, UR9 ;  /* 0x0000000900057c02 */ /* 0x002fe20008000f00 */
[----:B------:R-:W-:Y:S01]  /*5f50*/  IMAD.U32 R4, RZ, RZ, UR8 ;  /* 0x00000008ff047e24 */ /* 0x000fe2000f8e00ff */
[----:B--2---:R-:W-:Y:S01]  /*5f60*/  MOV R7, UR7 ;  /* 0x0000000700077c02 */ /* 0x004fe20008000f00 */
[----:B------:R-:W-:Y:S01]  /*5f70*/  IMAD.U32 R6, RZ, RZ, UR6 ;  /* 0x00000006ff067e24 */ /* 0x000fe2000f8e00ff */
[----:B----4-:R-:W-:Y:S01]  /*5f80*/  MOV R11, UR5 ;  /* 0x00000005000b7c02 */ /* 0x010fe20008000f00 */
[----:B------:R-:W-:Y:S02]  /*5f90*/  IMAD.U32 R10, RZ, RZ, UR4 ;  /* 0x00000004ff0a7e24 */ /* 0x000fe4000f8e00ff */
[----:B------:R-:W-:Y:S07]  /*5fa0*/  LEPC R20, `(.L_x_104) ;  /* 0x000000001014794e */ /* 0x000fee0000000000 */
[----:B---3-5:R-:W-:Y:S05]  /*5fb0*/  CALL.ABS.NOINC R14 ;  /* 0x000000000e007343 */ /* 0x028fea0003c00000 */
.L_x_104:
[----:B------:R-:W-:Y:S04]  /*5fc0*/  UIADD3 UR4, UPT, UPT, UR44, 0x3b00, URZ ;  /* 0x00003b002c047890 */ /* 0x000fe8000fffe0ff */
        /* <DEDUP_REMOVED lines=18> */
.L_x_105:
[----:B----4-:R-:W-:Y:S01]  /*60f0*/  ISETP.NE.U32.AND P3, PT, R240, RZ, PT ;  /* 0x000000fff000720c */ /* 0x010fe20003f65070 */
[----:B------:R-:W-:Y:S01]  /*6100*/  UISETP.NE.AND UP1, UPT, UR58, URZ, UPT ;  /* 0x000000ff3a00728c */ /* 0x000fe2000bf25270 */
[----:B------:R-:W1:Y:S01]  /*6110*/  LDC.64 R4, c[0x0][0x8b0] ;  /* 0x00022c00ff047b82 */ /* 0x000e620000000a00 */
[----:B------:R-:W-:Y:S02]  /*6120*/  PLOP3.LUT P1, PT, PT, PT, PT, 0x8, 0x80 ;  /* 0x000000000080781c */ /* 0x000fe40003f2e170 */
[----:B------:R-:W-:Y:S02]  /*6130*/  ISETP.NE.AND.EX P3, PT, R241, RZ, PT, P3 ;  /* 0x000000fff100720c */ /* 0x000fe40003f65330 */
[----:B------:R-:W-:Y:S05]  /*6140*/  PLOP3.LUT P0, PT, PT, PT, UP1, 0x80, 0x8 ;  /* 0x000000000008781c */ /* 0x000fea0003f0f018 */
[----:B------:R-:W2:Y:S08]  /*6150*/  @UP1 LDCU.64 UR4, c[0x0][0x888] ;  /* 0x00011100ff0417ac */ /* 0x000eb00008000a00 */
[----:B------:R-:W-:Y:S01]  /*6160*/  @P0 PLOP3.LUT P1, PT, P3, PT, PT, 0x80, 0x8 ;  /* 0x000000000008081c */ /* 0x000fe20001f2f070 */
[----:B--2---:R-:W-:Y:S01]  /*6170*/  @UP1 UISETP.NE.U32.AND UP0, UPT, UR4, URZ, UPT ;  /* 0x000000ff0400128c */ /* 0x004fe2000bf05070 */
[----:B-1----:R-:W-:Y:S03]  /*6180*/  ISETP.NE.U32.AND P4, PT, R4, RZ, PT ;  /* 0x000000ff0400720c */ /* 0x002fe60003f85070 */
[----:B------:R-:W-:Y:S01]  /*6190*/  @UP1 UISETP.NE.AND.EX UP0, UPT, UR5, URZ, UPT, UP0 ;  /* 0x000000ff0500128c */ /* 0x000fe2000bf05300 */
[----:B------:R-:W-:Y:S03]  /*61a0*/  ISETP.NE.AND.EX P4, PT, R5, RZ, PT, P4 ;  /* 0x000000ff0500720c */ /* 0x000fe60003f85340 */
[----:B------:R-:W-:Y:S01]  /*61b0*/  @UP1 USEL UR4, URZ, 0xffffffff, UP0 ;  /* 0xffffffffff041887 */ /* 0x000fe20008000000 */
[----:B------:R-:W-:Y:S11]  /*61c0*/  @!P3 BRA `(.L_x_106) ;  /* 0x000000000030b947 */ /* 0x000ff60003800000 */
[----:B------:R-:W-:Y:S01]  /*61d0*/  ISETP.NE.U32.AND P2, PT, R238, RZ, PT ;  /* 0x000000ffee00720c */ /* 0x000fe20003f45070 */
[----:B------:R-:W1:Y:S01]  /*61e0*/  LDCU.64 UR6, c[0x0][0x358] ;  /* 0x00006b00ff0677ac */ /* 0x000e620008000a00 */
[----:B------:R-:W-:Y:S02]  /*61f0*/  IMAD.MOV.U32 R237, RZ, RZ, 0x1 ;  /* 0x00000001ffed7424 */ /* 0x000fe400078e00ff */
[----:B------:R-:W-:Y:S11]  /*6200*/  ISETP.NE.AND.EX P2, PT, R239, RZ, PT, P2 ;  /* 0x000000ffef00720c */ /* 0x000ff60003f45320 */
[----:B------:R-:W-:Y:S02]  /*6210*/  @!UPT UIADD3 URZ, UPT, UPT, URZ, URZ, URZ ;  /* 0x000000fffffff290 */ /* 0x000fe4000fffe0ff */
[----:B------:R-:W2:Y:S01]  /*6220*/  @P2 LDC.64 R6, c[0x0][0x888] ;  /* 0x00022200ff062b82 */ /* 0x000ea20000000a00 */
[----:B------:R-:W-:Y:S04]  /*6230*/  @P2 IMAD R0, R240, UR36, RZ ;  /* 0x00000024f0002c24 */ /* 0x000fe8000f8e02ff */
[----:B--2---:R-:W-:Y:S04]  /*6240*/  @P2 IMAD.WIDE R6, R0, 0x4, R6 ;  /* 0x0000000400062825 */ /* 0x004fe800078e0206 */
[----:B------:R-:W-:Y:S01]  /*6250*/  HFMA2 R0, -RZ, RZ, 0, 5.9604644775390625e-08 ;  /* 0x00000001ff007431 */ /* 0x000fe200000001ff */
[----:B-1---5:R1:W5:Y:S04]  /*6260*/  @P2 LDG.E R124, desc[UR6][R6.64] ;  /* 0x00000006067c2981 */ /* 0x022368000c1e1900 */
[----:B------:R-:W-:Y:S01]  /*6270*/  @!P2 PRMT R237, R0, 0x7610, R237 ;  /* 0x0000761000eda816 */ /* 0x000fe200000000ed */
[----:B-1----:R-:W2:Y:S06]  /*6280*/  @!P2 LDC R124, c[0x0][0x880] ;  /* 0x00022000ff7cab82 */ /* 0x002eac0000000800 */
.L_x_106:
[----:B------:R-:W-:Y:S05]  /*6290*/  @!P4 BRA `(.L_x_107) ;  /* 0x000000000028c947 */ /* 0x000fea0003800000 */
[----:B------:R-:W1:Y:S01]  /*62a0*/  LDC.64 R6, c[0x0][0x8a8] ;  /* 0x00022a00ff067b82 */ /* 0x000e620000000a00 */
[----:B------:R-:W3:Y:S01]  /*62b0*/  LDCU.64 UR6, c[0x0][0x358] ;  /* 0x00006b00ff0677ac */ /* 0x000ee20008000a00 */
[----:B-1----:R-:W-:Y:S04]  /*62c0*/  ISETP.NE.U32.AND P2, PT, R6, RZ, PT ;  /* 0x000000ff0600720c */ /* 0x002fe80003f45070 */
[----:B------:R-:W-:Y:S11]  /*62d0*/  ISETP.NE.AND.EX P2, PT, R7, RZ, PT, P2 ;  /* 0x000000ff0700720c */ /* 0x000ff60003f45320 */
[----:B------:R-:W-:Y:S02]  /*62e0*/  @!UPT UIADD3 URZ, UPT, UPT, URZ, URZ, URZ ;  /* 0x000000fffffff290 */ /* 0x000fe4000fffe0ff */
[----:B------:R-:W1:Y:S01]  /*62f0*/  @P2 LDC.64 R6, c[0x0][0x8a8] ;  /* 0x00022a00ff062b82 */ /* 0x000e620000000a00 */
[----:B------:R-:W-:Y:S04]  /*6300*/  @P2 IMAD R3, R4, UR36, RZ ;  /* 0x0000002404032c24 */ /* 0x000fe8000f8e02ff */
[----:B-1----:R-:W-:Y:S05]  /*6310*/  @P2 IMAD.WIDE R6, R3, 0x4, R6 ;  /* 0x0000000403062825 */ /* 0x002fea00078e0206 */
[----:B---3-5:R1:W5:Y:S02]  /*6320*/  @P2 LDG.E R121, desc[UR6][R6.64] ;  /* 0x0000000606792981 */ /* 0x028364000c1e1900 */
[----:B-1----:R-:W3:Y:S02]  /*6330*/  @!P2 LDC R121, c[0x0][0x8a0] ;  /* 0x00022800ff79ab82 */ /* 0x002ee40000000800 */
.L_x_107:
[----:B--2--5:R-:W-:Y:S01]  /*6340*/  @P0 ISETP.NE.AND P4, PT, R124, RZ, PT ;  /* 0x000000ff7c00020c */ /* 0x024fe20003f85270 */
[----:B------:R-:W-:Y:S01]  /*6350*/  IMAD.U32 R0, RZ, RZ, UR4 ;  /* 0x00000004ff007e24 */ /* 0x000fe2000f8e00ff */
[----:B------:R-:W-:Y:S01]  /*6360*/  @P0 LOP3.LUT P2, RZ, R237, 0xff, RZ, 0xc0, !PT ;  /* 0x000000ffedff0812 */ /* 0x000fe2000784c0ff */
[----:B------:R-:W-:Y:S01]  /*6370*/  BSSY B1, `(.L_x_108) ;  /* 0x0000055000017945 */ /* 0x000fe20003800000 */
[----:B------:R-:W-:Y:S02]  /*6380*/  @P0 SEL R3, RZ, 0xffffffff, P4 ;  /* 0xffffffffff030807 */ /* 0x000fe40002000000 */
[----:B------:R-:W-:Y:S02]  /*6390*/  CS2R R154, SRZ ;  /* 0x00000000009a7805 */ /* 0x000fe4000001ff00 */
[----:B------:R-:W-:Y:S02]  /*63a0*/  LEA R148, R120, UR44, 0x3 ;  /* 0x0000002c78947c11 */ /* 0x000fe4000f8e18ff */
[----:B------:R-:W-:Y:S02]  /*63b0*/  CS2R R152, SRZ ;  /* 0x0000000000987805 */ /* 0x000fe4000001ff00 */
[----:B------:R-:W-:Y:S02]  /*63c0*/  @P1 SEL R3, R0, R3, !P2 ;  /* 0x0000000300031207 */ /* 0x000fe40005000000 */
[----:B------:R-:W-:Y:S02]  /*63d0*/  CS2R R18, SRZ ;  /* 0x0000000000127805 */ /* 0x000fe4000001ff00 */
[----:B------:R-:W-:Y:S02]  /*63e0*/  SHF.L.U32 R9, R249, 0x1f, RZ ;  /* 0x0000001ff9097819 */ /* 0x000fe400000006ff */
[----:B------:R-:W-:Y:S02]  /*63f0*/  CS2R R16, SRZ ;  /* 0x0000000000107805 */ /* 0x000fe4000001ff00 */
[----:B------:R-:W-:Y:S02]  /*6400*/  @P0 LOP3.LUT R3, R3, 0x1, RZ, 0xc0, !PT ;  /* 0x0000000103030812 */ /* 0x000fe400078ec0ff */
[----:B------:R-:W-:Y:S02]  /*6410*/  CS2R R146, SRZ ;  /* 0x0000000000927805 */ /* 0x000fe4000001ff00 */
[----:B------:R-:W-:Y:S02]  /*6420*/  PLOP3.LUT P5, PT, PT, PT, PT, 0x8, 0x80 ;  /* 0x000000000080781c */ /* 0x000fe40003fae170 */
[----:B------:R-:W-:Y:S02]  /*6430*/  CS2R R144, SRZ ;  /* 0x0000000000907805 */ /* 0x000fe4000001ff00 */
[----:B------:R-:W-:Y:S02]  /*6440*/  ISETP.NE.U32.OR P1, PT, R3, 0x1, !P0 ;  /* 0x000000010300780c */ /* 0x000fe40004725470 */
[----:B------:R-:W-:Y:S02]  /*6450*/  CS2R R142, SRZ ;  /* 0x00000000008e7805 */ /* 0x000fe4000001ff00 */
[----:B------:R-:W-:Y:S02]  /*6460*/  CS2R R140, SRZ ;  /* 0x00000000008c7805 */ /* 0x000fe4000001ff00 */
[----:B------:R-:W-:Y:S02]  /*6470*/  CS2R R138, SRZ ;  /* 0x00000000008a7805 */ /* 0x000fe4000001ff00 */
[----:B------:R-:W-:Y:S02]  /*6480*/  CS2R R136, SRZ ;  /* 0x0000000000887805 */ /* 0x000fe4000001ff00 */
[----:B------:R-:W-:Y:S02]  /*6490*/  CS2R R134, SRZ ;  /* 0x0000000000867805 */ /* 0x000fe4000001ff00 */
[----:B------:R-:W-:Y:S02]  /*64a0*/  CS2R R132, SRZ ;  /* 0x0000000000847805 */ /* 0x000fe4000001ff00 */
[----:B------:R-:W-:Y:S02]  /*64b0*/  CS2R R130, SRZ ;  /* 0x0000000000827805 */ /* 0x000fe4000001ff00 */
[----:B------:R-:W-:Y:S02]  /*64c0*/  CS2R R128, SRZ ;  /* 0x0000000000807805 */ /* 0x000fe4000001ff00 */
[----:B------:R-:W-:Y:S04]  /*64d0*/  @P1 SHF.L.U32 R4, R243, 0x1f, RZ ;  /* 0x0000001ff3041819 */ /* 0x000fe800000006ff */
[----:B------:R-:W1:Y:S01]  /*64e0*/  @P1 SYNCS.PHASECHK.TRANS64.TRYWAIT P0, [UR44+0x150], R4 ;  /* 0x00015004ff0015a7 */ /* 0x000e62000800112c */
[----:B------:R2:W4:Y:S01]  /*64f0*/  SYNCS.PHASECHK.TRANS64.TRYWAIT P4, [R148+URZ+0x190], R9 ;  /* 0x00019009940075a7 */ /* 0x00052200080811ff */
[----:B-1----:R-:W-:Y:S01]  /*6500*/  @P1 PLOP3.LUT P5, PT, P0, PT, PT, 0x8, 0x80 ;  /* 0x000000000080181c */ /* 0x002fe200007ae170 */
[----:B------:R-:W-:Y:S01]  /*6510*/  @!UPT UIADD3 URZ, UPT, UPT, URZ, URZ, URZ ;  /* 0x000000fffffff290 */ /* 0x000fe2000fffe0ff */
[----:B--2-4-:R-:W-:Y:S11]  /*6520*/  @!P1 BRA `(.L_x_109) ;  /* 0x0000000000e49947 */ /* 0x014ff60003800000 */
[----:B------:R-:W-:Y:S01]  /*6530*/  ISETP.NE.U32.AND P0, PT, RZ, UR50, PT ;  /* 0x00000032ff007c0c */ /* 0x000fe2000bf05070 */
[----:B------:R-:W-:Y:S01]  /*6540*/  BSSY B0, `(.L_x_110) ;  /* 0x0000026000007945 */ /* 0x000fe20003800000 */
[----:B------:R-:W-:Y:S02]  /*6550*/  ISETP.NE.AND P2, PT, R124, RZ, PT ;  /* 0x000000ff7c00720c */ /* 0x000fe40003f45270 */
[----:B------:R-:W-:Y:S02]  /*6560*/  CS2R R130, SRZ ;  /* 0x0000000000827805 */ /* 0x000fe4000001ff00 */
[----:B------:R-:W-:Y:S02]  /*6570*/  ISETP.NE.AND.EX P0, PT, RZ, UR51, PT, P0 ;  /* 0x00000033ff007c0c */ /* 0x000fe4000bf05300 */
[----:B------:R-:W-:Y:S02]  /*6580*/  CS2R R128, SRZ ;  /* 0x0000000000807805 */ /* 0x000fe4000001ff00 */
[----:B------:R-:W-:Y:S02]  /*6590*/  LOP3.LUT P1, RZ, R237, 0xff, RZ, 0xc0, !PT ;  /* 0x000000ffedff7812 */ /* 0x000fe4000782c0ff */
[----:B------:R-:W-:Y:S02]  /*65a0*/  CS2R R134, SRZ ;  /* 0x0000000000867805 */ /* 0x000fe4000001ff00 */
[----:B------:R-:W-:Y:S02]  /*65b0*/  SEL R0, RZ, 0xffffffff, P2 ;  /* 0xffffffffff007807 */ /* 0x000fe40001000000 */
[----:B------:R-:W-:Y:S02]  /*65c0*/  CS2R R132, SRZ ;  /* 0x0000000000847805 */ /* 0x000fe4000001ff00 */
[----:B------:R-:W-:Y:S02]  /*65d0*/  SEL R3, RZ, 0xffffffff, P0 ;  /* 0xffffffffff037807 */ /* 0x000fe40000000000 */
[----:B------:R-:W-:Y:S02]  /*65e0*/  CS2R R138, SRZ ;  /* 0x00000000008a7805 */ /* 0x000fe4000001ff00 */
[----:B------:R-:W-:Y:S02]  /*65f0*/  CS2R R136, SRZ ;  /* 0x0000000000887805 */ /* 0x000fe4000001ff00 */
[----:B------:R-:W-:Y:S02]  /*6600*/  CS2R R142, SRZ ;  /* 0x00000000008e7805 */ /* 0x000fe4000001ff00 */
[----:B------:R-:W-:Y:S02]  /*6610*/  @P3 SEL R0, R3, R0, !P1 ;  /* 0x0000000003003207 */ /* 0x000fe40004800000 */
[----:B------:R-:W-:Y:S02]  /*6620*/  CS2R R140, SRZ ;  /* 0x00000000008c7805 */ /* 0x000fe4000001ff00 */
[----:B------:R-:W-:Y:S02]  /*6630*/  CS2R R146, SRZ ;  /* 0x0000000000927805 */ /* 0x000fe4000001ff00 */
[----:B------:R-:W-:Y:S02]  /*6640*/  CS2R R144, SRZ ;  /* 0x0000000000907805 */ /* 0x000fe4000001ff00 */
[----:B------:R-:W-:Y:S02]  /*6650*/  LOP3.LUT R0, R0, 0x1, RZ, 0xc0, !PT ;  /* 0x0000000100007812 */ /* 0x000fe400078ec0ff */
[----:B------:R-:W-:Y:S02]  /*6660*/  CS2R R18, SRZ ;  /* 0x0000000000127805 */ /* 0x000fe4000001ff00 */
[----:B------:R-:W-:Y:S02]  /*6670*/  CS2R R16, SRZ ;  /* 0x0000000000107805 */ /* 0x000fe4000001ff00 */
[----:B------:R-:W-:Y:S02]  /*6680*/  CS2R R154, SRZ ;  /* 0x00000000009a7805 */ /* 0x000fe4000001ff00 */
[----:B------:R-:W-:Y:S02]  /*6690*/  ISETP.NE.U32.AND P0, PT, R0, 0x1, PT ;  /* 0x000000010000780c */ /* 0x000fe40003f05070 */
[----:B------:R-:W-:Y:S11]  /*66a0*/  CS2R R152, SRZ ;  /* 0x0000000000987805 */ /* 0x000ff6000001ff00 */
[----:B------:R-:W1:Y:S02]  /*66b0*/  @P0 S2R R0, SR_TID.X ;  /* 0x0000000000000919 */ /* 0x000e640000002100 */
[C---:B-1----:R-:W-:Y:S02]  /*66c0*/  @P0 IMAD.SHL.U32 R4, R0.reuse, 0x10, RZ ;  /* 0x0000001000040824 */ /* 0x042fe400078e00ff */
[C---:B------:R-:W-:Y:S02]  /*66d0*/  @P0 IMAD.SHL.U32 R7, R0.reuse, 0x20, RZ ;  /* 0x0000002000070824 */ /* 0x040fe400078e00ff */
[----:B------:R-:W-:Y:S01]  /*66e0*/  @P0 IMAD.SHL.U32 R3, R0, 0x4, RZ ;  /* 0x0000000400030824 */ /* 0x000fe200078e00ff */
[----:B------:R-:W-:Y:S02]  /*66f0*/  @P0 LOP3.LUT R4, R4, 0x600, RZ, 0xc0, !PT ;  /* 0x0000060004040812 */ /* 0x000fe400078ec0ff */
[----:B------:R-:W-:Y:S02]  /*6700*/  @P0 LOP3.LUT R5, R7, 0x80, RZ, 0xc0, !PT ;  /* 0x0000008007050812 */ /* 0x000fe400078ec0ff */
[--C-:B------:R-:W-:Y:S02]  /*6710*/  @P0 LOP3.LUT R4, R4, 0x60, R7.reuse, 0xf8, !PT ;  /* 0x0000006004040812 */ /* 0x100fe400078ef807 */
[----:B------:R-:W-:Y:S02]  /*6720*/  @P0 LOP3.LUT R0, R5, 0x10, R0, 0xf8, !PT ;  /* 0x0000001005000812 */ /* 0x000fe400078ef800 */
[----:B------:R-:W-:Y:S02]  /*6730*/  @P0 LOP3.LUT R4, R4, 0x100, R7, 0xf8, !PT ;  /* 0x0000010004040812 */ /* 0x000fe400078ef807 */
[----:B------:R-:W-:Y:S04]  /*6740*/  @P0 LOP3.LUT R3, R0, 0x10, R3, 0x78, !PT ;  /* 0x0000001000030812 */ /* 0x000fe800078e7803 */
[----:B------:R-:W-:Y:S01]  /*6750*/  @P0 LOP3.LUT R4, R4, R3, RZ, 0xfc, !PT ;  /* 0x0000000304040212 */ /* 0x000fe200078efcff */
[----:B------:R-:W-:Y:S06]  /*6760*/  @!P5 BRA `(.L_x_111) ;  /* 0x00000000000cd947 */ /* 0x000fec0003800000 */
[----:B------:R-:W-:Y:S04]  /*6770*/  SHF.L.U32 R3, R243, 0x1f, RZ ;  /* 0x0000001ff3037819 */ /* 0x000fe800000006ff */
[----:B------:R-:W1:Y:S02]  /*6780*/  SYNCS.PHASECHK.TRANS64.TRYWAIT P1, [UR44+0x150], R3 ;  /* 0x00015003ff0075a7 */ /* 0x000e64000802112c */
[----:B-1----:R-:W-:Y:S05]  /*6790*/  @!P1 BRA `(.L_x_112) ;  /* 0x0000003c00709947 */ /* 0x002fea0003800000 */
.L_x_111:
[----:B------:R-:W-:Y:S05]  /*67a0*/  BSYNC B0 ;  /* 0x0000000000007941 */ /* 0x000fea0003800000 */
.L_x_110:
[----:B------:R2:W4:Y:S01]  /*67b0*/  @P0 LDS.128 R128, [R4+UR44+0x300] ;  /* 0x0003002c04800984 */ /* 0x0005220008000c00 */
[----:B------:R-:W-:Y:S01]  /*67c0*/  UIADD3 UR4, UPT, UPT, UR44, 0x158, URZ ;  /* 0x000001582c047890 */ /* 0x000fe2000fffe0ff */
[----:B------:R-:W-:Y:S02]  /*67d0*/  LOP3.LUT R243, R243, 0x1, RZ, 0x3c, !PT ;  /* 0x00000001f3f37812 */ /* 0x000fe400078e3cff */
[----:B------:R2:W1:Y:S01]  /*67e0*/  @P0 LDS.128 R132, [R4+UR44+0xb00] ;  /* 0x000b002c04840984 */ /* 0x0004620008000c00 */
[----:B------:R-:W-:Y:S03]  /*67f0*/  UPRMT UR4, UR59, 0x654, UR4 ;  /* 0x000006543b047896 */ /* 0x000fe60008000004 */
[----:B------:R2:W1:Y:S04]  /*6800*/  @P0 LDS.128 R136, [R4+UR44+0x1300] ;  /* 0x0013002c04880984 */ /* 0x0004680008000c00 */
[----:B------:R2:W1:Y:S04]  /*6810*/  @P0 LDS.128 R140, [R4+UR44+0x1b00] ;  /* 0x001b002c048c0984 */ /* 0x0004680008000c00 */
[----:B------:R2:W1:Y:S04]  /*6820*/  @P0 LDS.128 R144, [R4+UR44+0x2300] ;  /* 0x0023002c04900984 */ /* 0x0004680008000c00 */
[----:B------:R2:W1:Y:S04]  /*6830*/  @P0 LDS.128 R16, [R4+UR44+0x2b00] ;  /* 0x002b002c04100984 */ /* 0x0004680008000c00 */
[----:B------:R2:W1:Y:S01]  /*6840*/  @P0 LDS.128 R152, [R4+UR44+0x3300] ;  /* 0x0033002c04980984 */ /* 0x0004620008000c00 */
[----:B------:R-:W-:Y:S01]  /*6850*/  @!PT LDS RZ, [RZ] ;  /* 0x00000000fffff984 */ /* 0x000fe20000000800 */
[----:B------:R-:W-:Y:S01]  /*6860*/  @!PT LDS RZ, [RZ] ;  /* 0x00000000fffff984 */ /* 0x000fe20000000800 */
[----:B------:R-:W-:Y:S01]  /*6870*/  @!PT LDS RZ, [RZ] ;  /* 0x00000000fffff984 */ /* 0x000fe20000000800 */
[----:B------:R-:W-:Y:S01]  /*6880*/  @!PT LDS RZ, [RZ] ;  /* 0x00000000fffff984 */ /* 0x000fe20000000800 */
[----:B------:R5:W-:Y:S06]  /*6890*/  MEMBAR.ALL.CTA ;  /* 0x0000000000007992 */ /* 0x000bec0000008000 */
[----:B-----5:R-:W5:Y:S02]  /*68a0*/  FENCE.VIEW.ASYNC.S ;  /* 0x00000000000073c6 */ /* 0x020f640000000000 */
[----:B-----5:R-:W-:Y:S01]  /*68b0*/  SYNCS.ARRIVE.TRANS64.RED.A1T0 RZ, [UR4], RZ ;  /* 0x000000ffffff79a7 */ /* 0x020fe20008100404 */
.L_x_109:
[----:B------:R-:W-:Y:S05]  /*68c0*/  BSYNC B1 ;  /* 0x0000000000017941 */ /* 0x000fea0003800000 */
.L_x_108:
[----:B-1----:R-:W-:Y:S04]  /*68d0*/  LEA.HI R0, R120, R120, RZ, 0x1 ;  /* 0x0000007878007211 */ /* 0x002fe800078f08ff */
[----:B------:R-:W-:Y:S02]  /*68e0*/  SHF.R.U32.HI R7, RZ, 0x1, R0 ;  /* 0x00000001ff077819 */ /* 0x000fe40000011600 */
[----:B------:R-:W-:Y:S03]  /*68f0*/  LOP3.LUT R5, R0, 0xffe, RZ, 0xc0, !PT ;  /* 0x00000ffe00057812 */ /* 0x000fe600078ec0ff */
[----:B------:R-:W-:Y:S02]  /*6900*/  IMAD R3, R7, 0xe0, R2 ;  /* 0x000000e007037824 */ /* 0x000fe400078e0202 */
[----:B------:R-:W-:Y:S04]  /*6910*/  IMAD.IADD R0, R120, 0x1, -R5 ;  /* 0x0000000178007824 */ /* 0x000fe800078e0a05 */
[----:B------:R-:W-:Y:S05]  /*6920*/  IMAD R122, R0, 0x100000, R3 ;  /* 0x00100000007a7824 */ /* 0x000fea00078e0203 */
[----:B------:R-:W-:Y:S04]  /*6930*/  SHF.R.U32.HI R11, RZ, 0x15, R122 ;  /* 0x00000015ff0b7819 */ /* 0x000fe8000001167a */
[----:B------:R-:W-:Y:S01]  /*6940*/  LOP3.LUT P0, RZ, R11, 0x3, R242, 0x48, !PT ;  /* 0x000000030bff7812 */ /* 0x000fe200078048f2 */
[----:B------:R-:W-:Y:S01]  /*6950*/  @!UPT UIADD3 URZ, UPT, UPT, URZ, URZ, URZ ;  /* 0x000000fffffff290 */ /* 0x000fe2000fffe0ff */
[----:B------:R-:W-:Y:S11]  /*6960*/  @P4 BRA `(.L_x_113) ;  /* 0x0000000000084947 */ /* 0x000ff60003800000 */
[----:B------:R-:W1:Y:S02]  /*6970*/  SYNCS.PHASECHK.TRANS64.TRYWAIT P1, [R148+URZ+0x190], R9 ;  /* 0x00019009940075a7 */ /* 0x000e6400080211ff */
[----:B-1----:R-:W-:Y:S05]  /*6980*/  @!P1 BRA `(.L_x_114) ;  /* 0x0000003c000c9947 */ /* 0x002fea0003800000 */
.L_x_113:
[----:B------:R-:W-:Y:S05]  /*6990*/  @!P0 BRA `(.L_x_115) ;  /* 0x0000000000408947 */ /* 0x000fea0003800000 */
[----:B------:R-:W1:Y:S01]  /*69a0*/  LDCU.64 UR8, c[0x4][0x70] ;  /* 0x01000e00ff0877ac */ /* 0x000e620008000a00 */
[----:B------:R-:W-:Y:S01]  /*69b0*/  MOV R15, 0x0 ;  /* 0x00000000000f7802 */ /* 0x000fe20000000f00 */
[----:B------:R-:W-:Y:S02]  /*69c0*/  HFMA2 R12, -RZ, RZ, 0, 5.9604644775390625e-08 ;  /* 0x00000001ff0c7431 */ /* 0x000fe400000001ff */
[----:B------:R-:W-:Y:S02]  /*69d0*/  IMAD.MOV.U32 R8, RZ, RZ, 0x192 ;  /* 0x00000192ff087424 */ /* 0x000fe400078e00ff */
[----:B------:R-:W-:Y:S01]  /*69e0*/  IMAD.MOV.U32 R13, RZ, RZ, RZ ;  /* 0x000000ffff0d7224 */ /* 0x000fe200078e00ff */
[----:B------:R-:W5:Y:S01]  /*69f0*/  LDCU.64 UR6, c[0x4][0x78] ;  /* 0x01000f00ff0677ac */ /* 0x000f620008000a00 */
[----:B------:R-:W3:Y:S01]  /*6a00*/  LDC.64 R14, c[0x4][R15] ;  /* 0x010000000f0e7b82 */ /* 0x000ee20000000a00 */
[----:B------:R-:W4:Y:S01]  /*6a10*/  LDCU.64 UR4, c[0x4][0x10] ;  /* 0x01000200ff0477ac */ /* 0x000f220008000a00 */
[----:B-1----:R-:W-:Y:S01]  /*6a20*/  MOV R5, UR9 ;  /* 0x0000000900057c02 */ /* 0x002fe20008000f00 */
[----:B--2---:R-:W-:Y:S01]  /*6a30*/  IMAD.U32 R4, RZ, RZ, UR8 ;  /* 0x00000008ff047e24 */ /* 0x004fe2000f8e00ff */
[----:B-----5:R-:W-:Y:S01]  /*6a40*/  MOV R7, UR7 ;  /* 0x0000000700077c02 */ /* 0x020fe20008000f00 */
[----:B------:R-:W-:Y:S01]  /*6a50*/  IMAD.U32 R6, RZ, RZ, UR6 ;  /* 0x00000006ff067e24 */ /* 0x000fe2000f8e00ff */
[----:B----4-:R-:W-:Y:S01]  /*6a60*/  MOV R11, UR5 ;  /* 0x00000005000b7c02 */ /* 0x010fe20008000f00 */
[----:B------:R-:W-:Y:S02]  /*6a70*/  IMAD.U32 R10, RZ, RZ, UR4 ;  /* 0x00000004ff0a7e24 */ /* 0x000fe4000f8e00ff */
[----:B------:R-:W-:Y:S07]  /*6a80*/  LEPC R20, `(.L_x_115) ;  /* 0x000000001014794e */ /* 0x000fee0000000000 */
[----:B---3--:R-:W-:Y:S05]  /*6a90*/  CALL.ABS.NOINC R14 ;  /* 0x000000000e007343 */ /* 0x008fea0003c00000 */
.L_x_115:
[----:B------:R-:W-:Y:S05]  /*6aa0*/  WARPSYNC.ALL ;  /* 0x0000000000007948 */ /* 0x000fea0003800000 */
[C---:B------:R-:W-:Y:S01]  /*6ab0*/  R2UR UR4, R122.reuse ;  /* 0x000000007a0472ca */ /* 0x040fe200000e0000 */
[----:B------:R-:W-:Y:S05]  /*6ac0*/  VIADD R3, R122, 0x20 ;  /* 0x000000207a037836 */ /* 0x000fea0000000000 */
[----:B------:R-:W-:Y:S04]  /*6ad0*/  SHF.R.U32.HI R3, RZ, 0x15, R3 ;  /* 0x00000015ff037819 */ /* 0x000fe80000011603 */
[----:B------:R-:W-:Y:S03]  /*6ae0*/  LOP3.LUT P0, RZ, R3, 0x3, R242, 0x48, !PT ;  /* 0x0000000303ff7812 */ /* 0x000fe600078048f2 */
[----:B------:R-:W1:Y:S01]  /*6af0*/  LDTM.16dp32bit_t0_t15.x16 R104, tmem[UR4] ;  /* 0x00000004006879ee */ /* 0x000e620008a00000 */
[----:B------:R-:W1:Y:S09]  /*6b00*/  LDTM.16dp32bit_t16_t31.x16 R104, tmem[UR4+0x10] ;  /* 0x00001004006879ee */ /* 0x000e720008a20000 */
[----:B-1----:R-:W-:Y:S05]  /*6b10*/  @!P0 BRA `(.L_x_116) ;  /* 0x0000000000408947 */ /* 0x002fea0003800000 */
        /* <DEDUP_REMOVED lines=16> */
.L_x_116:
[----:B------:R-:W-:Y:S05]  /*6c20*/  WARPSYNC.ALL ;  /* 0x0000000000007948 */ /* 0x000fea0003800000 */
[C---:B------:R-:W-:Y:S01]  /*6c30*/  R2UR UR4, R122.reuse ;  /* 0x000000007a0472ca */ /* 0x040fe200000e0000 */
[----:B------:R-:W-:Y:S05]  /*6c40*/  VIADD R3, R122, 0x40 ;  /* 0x000000407a037836 */ /* 0x000fea0000000000 */
[----:B------:R-:W-:Y:S04]  /*6c50*/  SHF.R.U32.HI R3, RZ, 0x15, R3 ;  /* 0x00000015ff037819 */ /* 0x000fe80000011603 */
[----:B------:R-:W-:Y:S03]  /*6c60*/  LOP3.LUT P0, RZ, R3, 0x3, R242, 0x48, !PT ;  /* 0x0000000303ff7812 */ /* 0x000fe600078048f2 */
[----:B------:R-:W1:Y:S01]  /*6c70*/  LDTM.16dp32bit_t0_t15.x16 R88, tmem[UR4+0x20] ;  /* 0x00002004005879ee */ /* 0x000e620008a00000 */
        /* <DEDUP_REMOVED lines=18> */
.L_x_117:
        /* <DEDUP_REMOVED lines=24> */
.L_x_118:
        /* <DEDUP_REMOVED lines=24> */
.L_x_119:
        /* <DEDUP_REMOVED lines=24> */
.L_x_120:
        /* <DEDUP_REMOVED lines=24> */
.L_x_121:
[----:B------:R-:W1:Y:S01]  /*73a0*/  S2R R244, SR_TID.X ;  /* 0x0000000000f47919 */ /* 0x000e620000002100 */
[----:B------:R-:W-:Y:S05]  /*73b0*/  WARPSYNC.ALL ;  /* 0x0000000000007948 */ /* 0x000fea0003800000 */
[----:B-1----:R-:W-:Y:S01]  /*73c0*/  LOP3.LUT P0, RZ, R244, 0x60, RZ, 0xc0, !PT ;  /* 0x00000060f4ff7812 */ /* 0x002fe2000780c0ff */
[----:B----4-:R-:W-:Y:S01]  /*73d0*/  IMAD.SHL.U32 R234, R129, 0x100, RZ ;  /* 0x0000010081ea7824 */ /* 0x010fe200078e00ff */
[C---:B------:R-:W-:Y:S01]  /*73e0*/  SHF.L.U32 R125, R128.reuse, 0x10, RZ ;  /* 0x00000010807d7819 */ /* 0x040fe200000006ff */
[----:B------:R-:W-:Y:S01]  /*73f0*/  IMAD.SHL.U32 R177, R17, 0x100, RZ ;  /* 0x0000010011b17824 */ /* 0x000fe200078e00ff */
[C---:B------:R-:W-:Y:S01]  /*7400*/  PRMT R123, R128.reuse, 0x8880, RZ ;  /* 0x00008880807b7816 */ /* 0x040fe200000000ff */
[----:B------:R-:W-:Y:S01]  /*7410*/  IMAD.SHL.U32 R168, R19, 0x100, RZ ;  /* 0x0000010013a87824 */ /* 0x000fe200078e00ff */
[----:B------:R-:W-:Y:S01]  /*7420*/  SHF.L.U32 R127, R128, 0x8, RZ ;  /* 0x00000008807f7819 */ /* 0x000fe200000006ff */
[----:B------:R-:W-:Y:S01]  /*7430*/  IMAD.SHL.U32 R174, R147, 0x100, RZ ;  /* 0x0000010093ae7824 */ /* 0x000fe200078e00ff */
[----:B------:R-:W-:Y:S01]  /*7440*/  PRMT R236, R129, 0x8880, RZ ;  /* 0x0000888081ec7816 */ /* 0x000fe200000000ff */
[----:B------:R-:W-:Y:S01]  /*7450*/  IMAD.SHL.U32 R213, R137, 0x100, RZ ;  /* 0x0000010089d57824 */ /* 0x000fe200078e00ff */
[----:B------:R-:W-:Y:S01]  /*7460*/  SHF.R.S32.HI R126, RZ, 0x18, R128 ;  /* 0x00000018ff7e7819 */ /* 0x000fe20000011480 */
[----:B------:R-:W-:Y:S01]  /*7470*/  IMAD.SHL.U32 R195, R139, 0x100, RZ ;  /* 0x000001008bc37824 */ /* 0x000fe200078e00ff */
[----:B------:R-:W-:Y:S01]  /*7480*/  SHF.L.U32 R235, R129, 0x10, RZ ;  /* 0x0000001081eb7819 */ /* 0x000fe200000006ff */
[----:B------:R-:W-:Y:S01]  /*7490*/  IMAD.SHL.U32 R189, R145, 0x100, RZ ;  /* 0x0000010091bd7824 */ /* 0x000fe200078e00ff */
[C---:B------:R-:W-:Y:S01]  /*74a0*/  PRMT R231, R130.reuse, 0x8880, RZ ;  /* 0x0000888082e77816 */ /* 0x040fe200000000ff */
[C---:B---3--:R-:W-:Y:S01]  /*74b0*/  IMAD R0, R121.reuse, R104, RZ ;  /* 0x0000006879007224 */ /* 0x048fe200078e02ff */
[----:B------:R-:W-:Y:S01]  /*74c0*/  SHF.R.S32.HI R128, RZ, 0x18, R129 ;  /* 0x00000018ff807819 */ /* 0x000fe20000011481 */
[----:B------:R-:W-:Y:S01]  /*74d0*/  IMAD R3, R121, R105, RZ ;  /* 0x0000006979037224 */ /* 0x000fe200078e02ff */
[C---:B------:R-:W-:Y:S01]  /*74e0*/  SHF.L.U32 R230, R130.reuse, 0x10, RZ ;  /* 0x0000001082e67819 */ /* 0x040fe200000006ff */
[----:B------:R-:W-:Y:S01]  /*74f0*/  IMAD R0, R123, R124, R0 ;  /* 0x0000007c7b007224 */ /* 0x000fe200078e0200 */
[----:B------:R-:W-:Y:S01]  /*7500*/  SHF.L.U32 R225, R130, 0x8, RZ ;  /* 0x0000000882e17819 */ /* 0x000fe200000006ff */
[----:B------:R-:W-:Y:S01]  /*7510*/  IMAD R22, R121, R108, RZ ;  /* 0x0000006c79167224 */ /* 0x000fe200078e02ff */
[----:B------:R-:W-:Y:S01]  /*7520*/  PRMT R224, R131, 0x8880, RZ ;  /* 0x0000888083e07816 */ /* 0x000fe200000000ff */
[----:B------:R-:W-:Y:S01]  /*7530*/  IMAD.MOV.U32 R123, RZ, RZ, R236 ;  /* 0x000000ffff7b7224 */ /* 0x000fe200078e00ec */
[----:B------:R-:W-:Y:S01]  /*7540*/  SHF.R.S32.HI R129, RZ, 0x18, R130 ;  /* 0x00000018ff817819 */ /* 0x000fe20000011482 */
[----:B------:R-:W-:Y:S01]  /*7550*/  IMAD R23, R121, R109, RZ ;  /* 0x0000006d79177224 */ /* 0x000fe200078e02ff */
[----:B------:R-:W-:Y:S01]  /*7560*/  SHF.L.U32 R222, R131, 0x10, RZ ;  /* 0x0000001083de7819 */ /* 0x000fe200000006ff */
[C---:B------:R-:W-:Y:S01]  /*7570*/  IMAD R88, R121.reuse, R88, RZ ;  /* 0x0000005879587224 */ /* 0x040fe200078e02ff */
[C---:B------:R-:W-:Y:S01]  /*7580*/  PRMT R233, R132.reuse, 0x8880, RZ ;  /* 0x0000888084e97816 */ /* 0x040fe200000000ff */
[C---:B------:R-:W-:Y:S01]  /*7590*/  IMAD R89, R121.reuse, R89, RZ ;  /* 0x0000005979597224 */ /* 0x040fe200078e02ff */
[----:B------:R-:W-:Y:S01]  /*75a0*/  SHF.R.S32.HI R130, RZ, 0x18, R131 ;  /* 0x00000018ff827819 */ /* 0x000fe20000011483 */
[C---:B------:R-:W-:Y:S01]  /*75b0*/  IMAD R92, R121.reuse, R92, RZ ;  /* 0x0000005c795c7224 */ /* 0x040fe200078e02ff */
[C---:B------:R-:W-:Y:S01]  /*75c0*/  SHF.L.U32 R232, R132.reuse, 0x10, RZ ;  /* 0x0000001084e87819 */ /* 0x040fe200000006ff */
[C---:B------:R-:W-:Y:S01]  /*75d0*/  IMAD R93, R121.reuse, R93, RZ ;  /* 0x0000005d795d7224 */ /* 0x040fe200078e02ff */
[----:B------:R-:W-:Y:S01]  /*75e0*/  SHF.L.U32 R229, R132, 0x8, RZ ;  /* 0x0000000884e57819 */ /* 0x000fe200000006ff */
[----:B------:R-:W-:Y:S01]  /*75f0*/  IMAD R96, R121, R96, RZ ;  /* 0x0000006079607224 */ /* 0x000fe200078e02ff */
[----:B------:R-:W-:Y:S01]  /*7600*/  PRMT R228, R133, 0x8880, RZ ;  /* 0x0000888085e47816 */ /* 0x000fe200000000ff */
[----:B------:R-:W-:Y:S01]  /*7610*/  IMAD R97, R121, R97, RZ ;  /* 0x0000006179617224 */ /* 0x000fe200078e02ff */
[----:B------:R-:W-:Y:S01]  /*7620*/  SHF.L.U32 R227, R133, 0x10, RZ ;  /* 0x0000001085e37819 */ /* 0x000fe200000006ff */
[C---:B------:R-:W-:Y:S01]  /*7630*/  IMAD R100, R121.reuse, R100, RZ ;  /* 0x0000006479647224 */ /* 0x040fe200078e02ff */
[C---:B------:R-:W-:Y:S01]  /*7640*/  PRMT R218, R134.reuse, 0x8880, RZ ;  /* 0x0000888086da7816 */ /* 0x040fe200000000ff */
        /* <DEDUP_REMOVED lines=69> */
[----:B------:R-:W-:Y:S01]  /*7aa0*/  PRMT R188, R16, 0x8880, RZ ;  /* 0x0000888010bc7816 */ /* 0x000fe200000000ff */
[C---:B------:R-:W-:Y:S01]  /*7ab0*/  IMAD R29, R121.reuse, R29, RZ ;  /* 0x0000001d791d7224 */ /* 0x040fe200078e02ff */
[----:B------:R-:W-:Y:S01]  /*7ac0*/  R2UR UR4, R122 ;  /* 0x000000007a0472ca */ /* 0x000fe200000e0000 */
[C---:B------:R-:W-:Y:S01]  /*7ad0*/  IMAD R30, R121.reuse, R30, RZ ;  /* 0x0000001e791e7224 */ /* 0x040fe200078e02ff */
[C---:B------:R-:W-:Y:S01]  /*7ae0*/  SHF.L.U32 R187, R16.reuse, 0x10, RZ ;  /* 0x0000001010bb7819 */ /* 0x040fe200000006ff */
[C---:B------:R-:W-:Y:S01]  /*7af0*/  IMAD R32, R121.reuse, R32, RZ ;  /* 0x0000002079207224 */ /* 0x040fe200078e02ff */
[----:B------:R-:W-:Y:S01]  /*7b00*/  SHF.L.U32 R186, R16, 0x8, RZ ;  /* 0x0000000810ba7819 */ /* 0x000fe200000006ff */
[----:B------:R-:W-:Y:S01]  /*7b10*/  IMAD R33, R121, R33, RZ ;  /* 0x0000002179217224 */ /* 0x000fe200078e02ff */
[----:B------:R-:W-:Y:S01]  /*7b20*/  PRMT R179, R17, 0x8880, RZ ;  /* 0x0000888011b37816 */ /* 0x000fe200000000ff */
[C---:B------:R-:W-:Y:S01]  /*7b30*/  IMAD R34, R121.reuse, R34, RZ ;  /* 0x0000002279227224 */ /* 0x040fe200078e02ff */
[----:B------:R-:W-:Y:S01]  /*7b40*/  R2UR UR5, R148 ;  /* 0x00000000940572ca */ /* 0x000fe200000e0000 */
[----:B------:R-:W-:Y:S01]  /*7b50*/  IMAD R36, R121, R36, RZ ;  /* 0x0000002479247224 */ /* 0x000fe200078e02ff */
[----:B------:R-:W-:Y:S01]  /*7b60*/  SHF.L.U32 R178, R17, 0x10, RZ ;  /* 0x0000001011b27819 */ /* 0x000fe200000006ff */
[----:B------:R-:W-:Y:S01]  /*7b70*/  IMAD R37, R121, R37, RZ ;  /* 0x0000002579257224 */ /* 0x000fe200078e02ff */
[----:B------:R-:W-:Y:S01]  /*7b80*/  SHF.R.S32.HI R148, RZ, 0x18, R17 ;  /* 0x00000018ff947819 */ /* 0x000fe20000011411 */
[----:B------:R-:W-:Y:S01]  /*7b90*/  IMAD.SHL.U32 R208, R135, 0x100, RZ ;  /* 0x0000010087d07824 */ /* 0x000fe200078e00ff */
[C---:B------:R-:W-:Y:S01]  /*7ba0*/  PRMT R173, R18.reuse, 0x8880, RZ ;  /* 0x0000888012ad7816 */ /* 0x040fe200000000ff */
[C---:B------:R-:W-:Y:S01]  /*7bb0*/  IMAD R20, R121.reuse, R106, RZ ;  /* 0x0000006a79147224 */ /* 0x040fe200078e02ff */
[C---:B------:R-:W-:Y:S01]  /*7bc0*/  SHF.L.U32 R172, R18.reuse, 0x10, RZ ;  /* 0x0000001012ac7819 */ /* 0x040fe200000006ff */
[C---:B------:R-:W-:Y:S01]  /*7bd0*/  IMAD R106, R121.reuse, R112, RZ ;  /* 0x00000070796a7224 */ /* 0x040fe200078e02ff */
[----:B------:R-:W-:Y:S01]  /*7be0*/  SHF.L.U32 R171, R18, 0x8, RZ ;  /* 0x0000000812ab7819 */ /* 0x000fe200000006ff */
[C---:B------:R-:W-:Y:S01]  /*7bf0*/  IMAD R21, R121.reuse, R107, RZ ;  /* 0x0000006b79157224 */ /* 0x040fe200078e02ff */
[----:B------:R-:W-:Y:S01]  /*7c00*/  SHF.R.S32.HI R149, RZ, 0x18, R18 ;  /* 0x00000018ff957819 */ /* 0x000fe20000011412 */
[----:B------:R-:W-:Y:S01]  /*7c10*/  IMAD R107, R121, R113, RZ ;  /* 0x00000071796b7224 */ /* 0x000fe200078e02ff */
[----:B------:R-:W-:Y:S01]  /*7c20*/  PRMT R170, R19, 0x8880, RZ ;  /* 0x0000888013aa7816 */ /* 0x000fe200000000ff */
[----:B------:R-:W-:Y:S01]  /*7c30*/  IMAD R104, R121, R110, RZ ;  /* 0x0000006e79687224 */ /* 0x000fe200078e02ff */
[----:B------:R-:W-:Y:S01]  /*7c40*/  SHF.L.U32 R169, R19, 0x10, RZ ;  /* 0x0000001013a97819 */ /* 0x000fe200000006ff */
[C---:B------:R-:W-:Y:S01]  /*7c50*/  IMAD R110, R121.reuse, R116, RZ ;  /* 0x00000074796e7224 */ /* 0x040fe200078e02ff */
[----:B------:R-:W-:Y:S01]  /*7c60*/  SHF.R.S32.HI R150, RZ, 0x18, R19 ;  /* 0x00000018ff967819 */ /* 0x000fe20000011413 */
[C---:B------:R-:W-:Y:S01]  /*7c70*/  IMAD R105, R121.reuse, R111, RZ ;  /* 0x0000006f79697224 */ /* 0x040fe200078e02ff */
[----:B------:R-:W-:Y:S01]  /*7c80*/  SHF.R.S32.HI R125, RZ, 0x18, R125 ;  /* 0x00000018ff7d7819 */ /* 0x000fe2000001147d */
[C---:B------:R-:W-:Y:S01]  /*7c90*/  IMAD R111, R121.reuse, R117, RZ ;  /* 0x00000075796f7224 */ /* 0x040fe200078e02ff */
[----:B------:R-:W-:Y:S01]  /*7ca0*/  SHF.R.S32.HI R127, RZ, 0x18, R127 ;  /* 0x00000018ff7f7819 */ /* 0x000fe2000001147f */
[----:B------:R-:W-:Y:S01]  /*7cb0*/  IMAD R108, R121, R114, RZ ;  /* 0x00000072796c7224 */ /* 0x000fe200078e02ff */
[----:B------:R-:W-:Y:S01]  /*7cc0*/  SHF.L.U32 R245, R244, 0x5, RZ ;  /* 0x00000005f4f57819 */ /* 0x000fe200000006ff */
[-C--:B------:R-:W-:Y:S01]  /*7cd0*/  IMAD R3, R125, R124.reuse, R3 ;  /* 0x0000007c7d037224 */ /* 0x080fe200078e0203 */
[----:B------:R-:W-:Y:S01]  /*7ce0*/  SHF.R.S32.HI R125, RZ, 0x18, R235 ;  /* 0x00000018ff7d7819 */ /* 0x000fe200000114eb */
[-C--:B------:R-:W-:Y:S01]  /*7cf0*/  IMAD R20, R127, R124.reuse, R20 ;  /* 0x0000007c7f147224 */ /* 0x080fe200078e0214 */
[----:B------:R-:W-:Y:S01]  /*7d00*/  SHF.R.S32.HI R127, RZ, 0x18, R234 ;  /* 0x00000018ff7f7819 */ /* 0x000fe200000114ea */
[-C--:B------:R-:W-:Y:S01]  /*7d10*/  IMAD R21, R126, R124.reuse, R21 ;  /* 0x0000007c7e157224 */ /* 0x080fe200078e0215 */
[----:B------:R-:W-:Y:S01]  /*7d20*/  SHF.R.S32.HI R126, RZ, 0x18, R222 ;  /* 0x00000018ff7e7819 */ /* 0x000fe200000114de */
[-C--:B------:R-:W-:Y:S01]  /*7d30*/  IMAD R22, R123, R124.reuse, R22 ;  /* 0x0000007c7b167224 */ /* 0x080fe200078e0216 */
[----:B------:R-:W-:Y:S01]  /*7d40*/  MOV R123, R231 ;  /* 0x000000e7007b7202 */ /* 0x000fe20000000f00 */
[-C--:B------:R-:W-:Y:S01]  /*7d50*/  IMAD R23, R125, R124.reuse, R23 ;  /* 0x0000007c7d177224 */ /* 0x080fe200078e0217 */
[----:B------:R-:W-:Y:S01]  /*7d60*/  SHF.R.S32.HI R125, RZ, 0x18, R230 ;  /* 0x00000018ff7d7819 */ /* 0x000fe200000114e6 */
[-C--:B------:R-:W-:Y:S01]  /*7d70*/  IMAD R104, R127, R124.reuse, R104 ;  /* 0x0000007c7f687224 */ /* 0x080fe200078e0268 */
[----:B------:R-:W-:Y:S01]  /*7d80*/  PRMT R167, R152, 0x8880, RZ ;  /* 0x0000888098a77816 */ /* 0x000fe200000000ff */
[-C--:B------:R-:W-:Y:S01]  /*7d90*/  IMAD R105, R128, R124.reuse, R105 ;  /* 0x0000007c80697224 */ /* 0x080fe200078e0269 */
[C---:B------:R-:W-:Y:S01]  /*7da0*/  SHF.L.U32 R166, R152.reuse, 0x10, RZ ;  /* 0x0000001098a67819 */ /* 0x040fe200000006ff */
[-C--:B------:R-:W-:Y:S01]  /*7db0*/  IMAD R106, R123, R124.reuse, R106 ;  /* 0x0000007c7b6a7224 */ /* 0x080fe200078e026a */
[----:B------:R-:W-:Y:S01]  /*7dc0*/  SHF.R.S32.HI R123, RZ, 0x18, R225 ;  /* 0x00000018ff7b7819 */ /* 0x000fe200000114e1 */
[----:B------:R-:W-:Y:S01]  /*7dd0*/  IMAD R107, R125, R124, R107 ;  /* 0x0000007c7d6b7224 */ /* 0x000fe200078e026b */
[----:B------:R-:W-:Y:S01]  /*7de0*/  MOV R125, R224 ;  /* 0x000000e0007d7202 */ /* 0x000fe20000000f00 */
[----:B------:R-:W-:Y:S01]  /*7df0*/  IMAD R109, R121, R115, RZ ;  /* 0x00000073796d7224 */ /* 0x000fe200078e02ff */
[----:B------:R-:W-:Y:S01]  /*7e00*/  SHF.L.U32 R165, R152, 0x8, RZ ;  /* 0x0000000898a57819 */ /* 0x000fe200000006ff */
[-C--:B------:R-:W-:Y:S01]  /*7e10*/  IMAD R108, R123, R124.reuse, R108 ;  /* 0x0000007c7b6c7224 */ /* 0x080fe200078e026c */
[----:B------:R-:W-:Y:S01]  /*7e20*/  MOV R123, R233 ;  /* 0x000000e9007b7202 */ /* 0x000fe20000000f00 */
[-C--:B------:R-:W-:Y:S01]  /*7e30*/  IMAD R109, R129, R124.reuse, R109 ;  /* 0x0000007c816d7224 */ /* 0x080fe200078e026d */
[----:B------:R-:W-:Y:S01]  /*7e40*/  SHF.R.S32.HI R151, RZ, 0x18, R152 ;  /* 0x00000018ff977819 */ /* 0x000fe20000011498 */
[-C--:B------:R-:W-:Y:S01]  /*7e50*/  IMAD R110, R125, R124.reuse, R110 ;  /* 0x0000007c7d6e7224 */ /* 0x080fe200078e026e */
[----:B------:R-:W-:Y:S01]  /*7e60*/  SHF.R.S32.HI R125, RZ, 0x18, R232 ;  /* 0x00000018ff7d7819 */ /* 0x000fe200000114e8 */
[----:B------:R-:W-:Y:S01]  /*7e70*/  IMAD R111, R126, R124, R111 ;  /* 0x0000007c7e6f7224 */ /* 0x000fe200078e026f */
[----:B------:R-:W-:Y:S01]  /*7e80*/  SHF.R.S32.HI R126, RZ, 0x18, R227 ;  /* 0x00000018ff7e7819 */ /* 0x000fe200000114e3 */
[----:B------:R-:W-:Y:S01]  /*7e90*/  IMAD R112, R121, R118, RZ ;  /* 0x0000007679707224 */ /* 0x000fe200078e02ff */
[----:B------:R-:W-:Y:S01]  /*7ea0*/  LOP3.LUT R247, R245, 0x80, RZ, 0xc0, !PT ;  /* 0x00000080f5f77812 */ /* 0x000fe200078ec0ff */
[----:B------:R-:W-:Y:S01]  /*7eb0*/  IMAD R113, R121, R119, RZ ;  /* 0x0000007779717224 */ /* 0x000fe200078e02ff */
[----:B------:R-:W-:Y:S01]  /*7ec0*/  PRMT R164, R153, 0x8880, RZ ;  /* 0x0000888099a47816 */ /* 0x000fe200000000ff */
[----:B------:R-:W-:Y:S01]  /*7ed0*/  IMAD R90, R121, R90, RZ ;  /* 0x0000005a795a7224 */ /* 0x000fe200078e02ff */
[----:B------:R-:W-:Y:S01]  /*7ee0*/  SHF.L.U32 R163, R153, 0x10, RZ ;  /* 0x0000001099a37819 */ /* 0x000fe200000006ff */
[C---:B------:R-:W-:Y:S01]  /*7ef0*/  IMAD R91, R121.reuse, R91, RZ ;  /* 0x0000005b795b7224 */ /* 0x040fe200078e02ff */
[----:B------:R-:W-:Y:S01]  /*7f00*/  SHF.R.S32.HI R152, RZ, 0x18, R153 ;  /* 0x00000018ff987819 */ /* 0x000fe20000011499 */
        /* <DEDUP_REMOVED lines=10> */
[----:B------:R-:W-:Y:S01]  /*7fb0*/  IMAD R103, R121, R103, RZ ;  /* 0x0000006779677224 */ /* 0x000fe200078e02ff */
[----:B------:R-:W-:Y:S01]  /*7fc0*/  SHF.L.U32 R156, R155, 0x8, RZ ;  /* 0x000000089b9c7819 */ /* 0x000fe200000006ff */
[C---:B------:R-:W-:Y:S01]  /*7fd0*/  IMAD R74, R121.reuse, R74, RZ ;  /* 0x0000004a794a7224 */ /* 0x040fe200078e02ff */
[----:B------:R-:W-:Y:S01]  /*7fe0*/  SHF.L.U32 R246, R244, 0x2, RZ ;  /* 0x00000002f4f67819 */ /* 0x000fe200000006ff */
[C---:B------:R-:W-:Y:S01]  /*7ff0*/  IMAD R75, R121.reuse, R75, RZ ;  /* 0x0000004b794b7224 */ /* 0x040fe200078e02ff */
[----:B------:R-:W-:Y:S01]  /*8000*/  IADD3 R120, PT, PT, R120, 0x1, RZ ;  /* 0x0000000178787810 */ /* 0x000fe20007ffe0ff */
[C---:B------:R-:W-:Y:S01]  /*8010*/  IMAD R78, R121.reuse, R78, RZ ;  /* 0x0000004e794e7224 */ /* 0x040fe200078e02ff */
[----:B------:R-:W-:Y:S01]  /*8020*/  BSSY.RECONVERGENT B0, `(.L_x_122) ;  /* 0x0000160000007945 */ /* 0x000fe20003800200 */
[C---:B------:R-:W-:Y:S02]  /*8030*/  IMAD R82, R121.reuse, R82, RZ ;  /* 0x0000005279527224 */ /* 0x040fe400078e02ff */
        /* <DEDUP_REMOVED lines=16> */
[----:B------:R-:W-:Y:S02]  /*8140*/  IMAD.SHL.U32 R250, R244, 0x10, RZ ;  /* 0x00000010f4fa7824 */ /* 0x000fe400078e00ff */
[C---:B------:R-:W-:Y:S02]  /*8150*/  IMAD R35, R121.reuse, R35, RZ ;  /* 0x0000002379237224 */ /* 0x040fe400078e02ff */
[C---:B------:R-:W-:Y:S01]  /*8160*/  IMAD R38, R121.reuse, R38, RZ ;  /* 0x0000002679267224 */ /* 0x040fe200078e02ff */
[----:B------:R-:W-:Y:S01]  /*8170*/  LOP3.LUT R250, R250, 0x600, RZ, 0xc0, !PT ;  /* 0x00000600fafa7812 */ /* 0x000fe200078ec0ff */
[----:B------:R-:W-:Y:S02]  /*8180*/  IMAD R39, R121, R39, RZ ;  /* 0x0000002779277224 */ /* 0x000fe400078e02ff */
[----:B------:R-:W-:Y:S01]  /*8190*/  IMAD.SHL.U32 R220, R131, 0x100, RZ ;  /* 0x0000010083dc7824 */ /* 0x000fe200078e00ff */
[----:B------:R-:W-:Y:S01]  /*81a0*/  SHF.R.S32.HI R131, RZ, 0x18, R132 ;  /* 0x00000018ff837819 */ /* 0x000fe20000011484 */
[----:B------:R-:W-:Y:S01]  /*81b0*/  IMAD.SHL.U32 R226, R133, 0x100, RZ ;  /* 0x0000010085e27824 */ /* 0x000fe200078e00ff */
[----:B------:R-:W-:Y:S01]  /*81c0*/  SHF.R.S32.HI R132, RZ, 0x18, R133 ;  /* 0x00000018ff847819 */ /* 0x000fe20000011485 */
[----:B------:R-:W-:Y:S01]  /*81d0*/  IMAD.SHL.U32 R201, R141, 0x100, RZ ;  /* 0x000001008dc97824 */ /* 0x000fe200078e00ff */
[----:B------:R-:W-:Y:S01]  /*81e0*/  SHF.R.S32.HI R133, RZ, 0x18, R134 ;  /* 0x00000018ff857819 */ /* 0x000fe20000011486 */
[----:B------:R-:W-:Y:S01]  /*81f0*/  IMAD.SHL.U32 R183, R143, 0x100, RZ ;  /* 0x000001008fb77824 */ /* 0x000fe200078e00ff */
[----:B------:R-:W-:Y:S01]  /*8200*/  SHF.R.S32.HI R134, RZ, 0x18, R135 ;  /* 0x00000018ff867819 */ /* 0x000fe20000011487 */
[----:B------:R-:W-:Y:S01]  /*8210*/  IMAD.SHL.U32 R162, R153, 0x100, RZ ;  /* 0x0000010099a27824 */ /* 0x000fe200078e00ff */
[----:B------:R-:W-:Y:S02]  /*8220*/  SHF.R.S32.HI R135, RZ, 0x18, R136 ;  /* 0x00000018ff877819 */ /* 0x000fe40000011488 */
        /* <DEDUP_REMOVED lines=12> */
[----:B------:R-:W-:Y:S01]  /*82f0*/  SHF.R.S32.HI R127, RZ, 0x18, R220 ;  /* 0x00000018ff7f7819 */ /* 0x000fe200000114dc */
[----:B--2---:R-:W-:Y:S01]  /*8300*/  LDTM.16dp32bit_t0_t15.x16 R4, tmem[UR4+0xc0] ;  /* 0x0000c004000479ee */ /* 0x004fe20008a00000 */
[----:B------:R-:W1:Y:S01]  /*8310*/  LDTM.16dp32bit_t16_t31.x16 R4, tmem[UR4+0xd0] ;  /* 0x0000d004000479ee */ /* 0x000e620008a20000 */
[----:B------:R-:W-:Y:S01]  /*8320*/  SHF.R.S32.HI R153, RZ, 0x18, R154 ;  /* 0x00000018ff997819 */ /* 0x000fe2000001149a */
[----:B------:R-:W-:Y:S01]  /*8330*/  NOP ;  /* 0x0000000000007918 */ /* 0x000fe20000000000 */
[----:B------:R-:W-:Y:S01]  /*8340*/  SHF.R.S32.HI R154, RZ, 0x18, R155 ;  /* 0x00000018ff9a7819 */ /* 0x000fe2000001149b */
[-C--:B------:R-:W-:Y:S01]  /*8350*/  IMAD R112, R127, R124.reuse, R112 ;  /* 0x0000007c7f707224 */ /* 0x080fe200078e0270 */
[----:B------:R-:W-:Y:S01]  /*8360*/  SHF.R.S32.HI R127, RZ, 0x18, R226 ;  /* 0x00000018ff7f7819 */ /* 0x000fe200000114e2 */
[-C--:B------:R-:W-:Y:S01]  /*8370*/  IMAD R113, R130, R124.reuse, R113 ;  /* 0x0000007c82717224 */ /* 0x080fe200078e0271 */
[----:B------:R-:W-:Y:S01]  /*8380*/  LOP3.LUT R155, R247, 0x10, R244, 0xf8, !PT ;  /* 0x00000010f79b7812 */ /* 0x000fe200078ef8f4 */
[-C--:B------:R-:W-:Y:S01]  /*8390*/  IMAD R88, R123, R124.reuse, R88 ;  /* 0x0000007c7b587224 */ /* 0x080fe200078e0258 */
[----:B------:R-:W-:Y:S01]  /*83a0*/  SHF.R.S32.HI R123, RZ, 0x18, R229 ;  /* 0x00000018ff7b7819 */ /* 0x000fe200000114e5 */
[-C--:B------:R-:W-:Y:S01]  /*83b0*/  IMAD R89, R125, R124.reuse, R89 ;  /* 0x0000007c7d597224 */ /* 0x080fe200078e0259 */
[----:B------:R-:W-:Y:S01]  /*83c0*/  LOP3.LUT R244, R250, 0x60, R245, 0xf8, !PT ;  /* 0x00000060faf47812 */ /* 0x000fe200078ef8f5 */
[----:B------:R-:W-:Y:S01]  /*83d0*/  IMAD.MOV.U32 R125, RZ, RZ, R228 ;  /* 0x000000ffff7d7224 */ /* 0x000fe200078e00e4 */
[----:B------:R-:W-:Y:S01]  /*83e0*/  LOP3.LUT R155, R155, 0x10, R246, 0x78, !PT ;  /* 0x000000109b9b7812 */ /* 0x000fe200078e78f6 */
[----:B------:R-:W-:Y:S01]  /*83f0*/  IMAD R90, R123, R124, R90 ;  /* 0x0000007c7b5a7224 */ /* 0x000fe200078e025a */
[----:B------:R-:W-:Y:S01]  /*8400*/  MOV R123, R218 ;  /* 0x000000da007b7202 */ /* 0x000fe20000000f00 */
[-C--:B------:R-:W-:Y:S01]  /*8410*/  IMAD R91, R131, R124.reuse, R91 ;  /* 0x0000007c835b7224 */ /* 0x080fe200078e025b */
[----:B------:R-:W-:Y:S01]  /*8420*/  LOP3.LUT R244, R244, 0x100, R245, 0xf8, !PT ;  /* 0x00000100f4f47812 */ /* 0x000fe200078ef8f5 */
[-C--:B------:R-:W-:Y:S01]  /*8430*/  IMAD R92, R125, R124.reuse, R92 ;  /* 0x0000007c7d5c7224 */ /* 0x080fe200078e025c */
[----:B------:R-:W-:Y:S01]  /*8440*/  SHF.R.S32.HI R125, RZ, 0x18, R217 ;  /* 0x00000018ff7d7819 */ /* 0x000fe200000114d9 */
[-C--:B------:R-:W-:Y:S01]  /*8450*/  IMAD R93, R126, R124.reuse, R93 ;  /* 0x0000007c7e5d7224 */ /* 0x080fe200078e025d */
[----:B------:R-:W-:Y:S01]  /*8460*/  SHF.R.S32.HI R126, RZ, 0x18, R210 ;  /* 0x00000018ff7e7819 */ /* 0x000fe200000114d2 */
[-C--:B------:R-:W-:Y:S01]  /*8470*/  IMAD R94, R127, R124.reuse, R94 ;  /* 0x0000007c7f5e7224 */ /* 0x080fe200078e025e */
[----:B------:R-:W-:Y:S01]  /*8480*/  SHF.R.S32.HI R127, RZ, 0x18, R208 ;  /* 0x00000018ff7f7819 */ /* 0x000fe200000114d0 */
[-C--:B------:R-:W-:Y:S01]  /*8490*/  IMAD R95, R132, R124.reuse, R95 ;  /* 0x0000007c845f7224 */ /* 0x080fe200078e025f */
[----:B------:R-:W-:Y:S01]  /*84a0*/  LOP3.LUT R155, R244, R155, RZ, 0xfc, !PT ;  /* 0x0000009bf49b7212 */ /* 0x000fe200078efcff */
[-C--:B------:R-:W-:Y:S01]  /*84b0*/  IMAD R96, R123, R124.reuse, R96 ;  /* 0x0000007c7b607224 */ /* 0x080fe200078e0260 */
[----:B------:R-:W-:Y:S01]  /*84c0*/  SHF.R.S32.HI R123, RZ, 0x18, R215 ;  /* 0x00000018ff7b7819 */ /* 0x000fe200000114d7 */
[----:B------:R-:W-:Y:S01]  /*84d0*/  IMAD R97, R125, R124, R97 ;  /* 0x0000007c7d617224 */ /* 0x000fe200078e0261 */
[----:B------:R-:W-:Y:S01]  /*84e0*/  MOV R125, R212 ;  /* 0x000000d4007d7202 */ /* 0x000fe20000000f00 */
[----:B------:R-:W-:Y:S01]  /*84f0*/  UIADD3 UR4, UPT, UPT, UR5, 0x1b0, URZ ;  /* 0x000001b005047890 */ /* 0x000fe2000fffe0ff */
[----:B------:R-:W-:Y:S01]  /*8500*/  I2IP.S8.S32.SAT R244, R21, R20, RZ ;  /* 0x0000001415f47239 */ /* 0x000fe200000014ff */
[-C--:B------:R-:W-:Y:S01]  /*8510*/  IMAD R98, R123, R124.reuse, R98 ;  /* 0x0000007c7b627224 */ /* 0x080fe200078e0262 */
[----:B------:R-:W-:Y:S01]  /*8520*/  MOV R123, R223 ;  /* 0x000000df007b7202 */ /* 0x000fe20000000f00 */
[----:B------:R-:W-:Y:S01]  /*8530*/  IMAD R99, R133, R124, R99 ;  /* 0x0000007c85637224 */ /* 0x000fe200078e0263 */
[----:B------:R-:W-:Y:S01]  /*8540*/  I2IP.S8.S32.SAT R245, R105, R104, RZ ;  /* 0x0000006869f57239 */ /* 0x000fe200000014ff */
[-C--:B------:R-:W-:Y:S01]  /*8550*/  IMAD R100, R125, R124.reuse, R100 ;  /* 0x0000007c7d647224 */ /* 0x080fe200078e0264 */
[----:B------:R-:W-:Y:S01]  /*8560*/  SHF.R.S32.HI R125, RZ, 0x18, R221 ;  /* 0x00000018ff7d7819 */ /* 0x000fe200000114dd */
[----:B------:R-:W-:Y:S01]  /*8570*/  IMAD R101, R126, R124, R101 ;  /* 0x0000007c7e657224 */ /* 0x000fe200078e0265 */
[----:B------:R-:W-:Y:S01]  /*8580*/  I2IP.S8.S32.SAT R246, R109, R108, RZ ;  /* 0x0000006c6df67239 */ /* 0x000fe200000014ff */
[-C--:B------:R-:W-:Y:S01]  /*8590*/  IMAD R102, R127, R124.reuse, R102 ;  /* 0x0000007c7f667224 */ /* 0x080fe200078e0266 */
[----:B------:R-:W-:Y:S01]  /*85a0*/  SHF.R.S32.HI R127, RZ, 0x18, R219 ;  /* 0x00000018ff7f7819 */ /* 0x000fe200000114db */
[----:B------:R-:W-:Y:S01]  /*85b0*/  IMAD R103, R134, R124, R103 ;  /* 0x0000007c86677224 */ /* 0x000fe200078e0267 */
[----:B------:R-:W-:Y:S01]  /*85c0*/  I2IP.S8.S32.SAT R247, R113, R112, RZ ;  /* 0x0000007071f77239 */ /* 0x000fe200000014ff */
[----:B------:R-:W-:Y:S01]  /*85d0*/  IMAD R72, R123, R124, R72 ;  /* 0x0000007c7b487224 */ /* 0x000fe200078e0248 */
[----:B------:R-:W-:Y:S01]  /*85e0*/  I2IP.S8.S32.SAT R244, R3, R0, R244 ;  /* 0x0000000003f47239 */ /* 0x000fe200000014f4 */
[-C--:B------:R-:W-:Y:S01]  /*85f0*/  IMAD R73, R125, R124.reuse, R73 ;  /* 0x0000007c7d497224 */ /* 0x080fe200078e0249 */
[----:B------:R-:W-:Y:S01]  /*8600*/  SHF.R.S32.HI R125, RZ, 0x18, R214 ;  /* 0x00000018ff7d7819 */ /* 0x000fe200000114d6 */
[----:B------:R-:W-:Y:S01]  /*8610*/  IMAD R74, R127, R124, R74 ;  /* 0x0000007c7f4a7224 */ /* 0x000fe200078e024a */
[----:B------:R-:W-:Y:S01]  /*8620*/  SHF.R.S32.HI R127, RZ, 0x18, R213 ;  /* 0x00000018ff7f7819 */ /* 0x000fe200000114d5 */
[----:B------:R-:W-:Y:S01]  /*8630*/  IMAD.MOV.U32 R123, RZ, RZ, R216 ;  /* 0x000000ffff7b7224 */ /* 0x000fe200078e00d8 */
[----:B------:R-:W-:Y:S01]  /*8640*/  I2IP.S8.S32.SAT R245, R23, R22, R245 ;  /* 0x0000001617f57239 */ /* 0x000fe200000014f5 */
[----:B------:R-:W-:Y:S01]  /*8650*/  IMAD R75, R135, R124, R75 ;  /* 0x0000007c874b7224 */ /* 0x000fe200078e024b */
[----:B------:R-:W-:Y:S01]  /*8660*/  I2IP.S8.S32.SAT R246, R107, R106, R246 ;  /* 0x0000006a6bf67239 */ /* 0x000fe200000014f6 */
[----:B------:R-:W-:Y:S01]  /*8670*/  IMAD R76, R123, R124, R76 ;  /* 0x0000007c7b4c7224 */ /* 0x000fe200078e024c */
[----:B------:R-:W-:Y:S01]  /*8680*/  MOV R123, R206 ;  /* 0x000000ce007b7202 */ /* 0x000fe20000000f00 */
[-C--:B------:R-:W-:Y:S01]  /*8690*/  IMAD R77, R125, R124.reuse, R77 ;  /* 0x0000007c7d4d7224 */ /* 0x080fe200078e024d */
[----:B------:R-:W-:Y:S01]  /*86a0*/  SHF.R.S32.HI R125, RZ, 0x18, R205 ;  /* 0x00000018ff7d7819 */ /* 0x000fe200000114cd */
[-C--:B------:R-:W-:Y:S01]  /*86b0*/  IMAD R78, R127, R124.reuse, R78 ;  /* 0x0000007c7f4e7224 */ /* 0x080fe200078e024e */
[----:B------:R-:W-:Y:S01]  /*86c0*/  SHF.R.S32.HI R127, RZ, 0x18, R204 ;  /* 0x00000018ff7f7819 */ /* 0x000fe200000114cc */
[----:B------:R-:W-:Y:S01]  /*86d0*/  IMAD R79, R136, R124, R79 ;  /* 0x0000007c884f7224 */ /* 0x000fe200078e024f */
[----:B------:R-:W-:Y:S01]  /*86e0*/  I2IP.S8.S32.SAT R247, R111, R110, R247 ;  /* 0x0000006e6ff77239 */ /* 0x000fe200000014f7 */
[-C--:B------:R-:W-:Y:S01]  /*86f0*/  IMAD R80, R123, R124.reuse, R80 ;  /* 0x0000007c7b507224 */ /* 0x080fe200078e0250 */
[----:B------:R-:W-:Y:S01]  /*8700*/  MOV R123, R197 ;  /* 0x000000c5007b7202 */ /* 0x000fe20000000f00 */
[-C--:B------:R-:W-:Y:S01]  /*8710*/  IMAD R81, R125, R124.reuse, R81 ;  /* 0x0000007c7d517224 */ /* 0x080fe200078e0251 */
[----:B------:R-:W-:Y:S01]  /*8720*/  SHF.R.S32.HI R125, RZ, 0x18, R196 ;  /* 0x00000018ff7d7819 */ /* 0x000fe200000114c4 */
[-C--:B------:R-:W-:Y:S01]  /*8730*/  IMAD R82, R127, R124.reuse, R82 ;  /* 0x0000007c7f527224 */ /* 0x080fe200078e0252 */
[----:B------:R-:W-:Y:S01]  /*8740*/  SHF.R.S32.HI R127, RZ, 0x18, R195 ;  /* 0x00000018ff7f7819 */ /* 0x000fe200000114c3 */
[----:B------:R-:W-:Y:S01]  /*8750*/  IMAD R83, R137, R124, R83 ;  /* 0x0000007c89537224 */ /* 0x000fe200078e0253 */
[----:B------:R-:W-:Y:S01]  /*8760*/  I2IP.S8.S32.SAT R250, R91, R90, RZ ;  /* 0x0000005a5bfa7239 */ /* 0x000fe200000014ff */
[-C--:B------:R-:W-:Y:S01]  /*8770*/  IMAD R84, R123, R124.reuse, R84 ;  /* 0x0000007c7b547224 */ /* 0x080fe200078e0254 */
[----:B------:R-:W-:Y:S01]  /*8780*/  MOV R123, R211 ;  /* 0x000000d3007b7202 */ /* 0x000fe20000000f00 */
[----:B------:R-:W-:Y:S01]  /*8790*/  IMAD R85, R125, R124, R85 ;  /* 0x0000007c7d557224 */ /* 0x000fe200078e0255 */
[----:B------:R-:W-:Y:S01]  /*87a0*/  I2IP.S8.S32.SAT R195, R83, R82, RZ ;  /* 0x0000005253c37239 */ /* 0x000fe200000014ff */
[-C--:B------:R-:W-:Y:S01]  /*87b0*/  IMAD R86, R127, R124.reuse, R86 ;  /* 0x0000007c7f567224 */ /* 0x080fe200078e0256 */
[----:B------:R-:W-:Y:S01]  /*87c0*/  SHF.R.S32.HI R125, RZ, 0x18, R209 ;  /* 0x00000018ff7d7819 */ /* 0x000fe200000114d1 */
[-C--:B------:R-:W-:Y:S01]  /*87d0*/  IMAD R87, R138, R124.reuse, R87 ;  /* 0x0000007c8a577224 */ /* 0x080fe200078e0257 */
[----:B------:R-:W-:Y:S01]  /*87e0*/  SHF.R.S32.HI R127, RZ, 0x18, R207 ;  /* 0x00000018ff7f7819 */ /* 0x000fe200000114cf */
[----:B------:R-:W-:Y:S01]  /*87f0*/  IMAD R56, R123, R124, R56 ;  /* 0x0000007c7b387224 */ /* 0x000fe200078e0238 */
[----:B------:R-:W-:Y:S01]  /*8800*/  I2IP.S8.S32.SAT R138, R81, R80, R195 ;  /* 0x00000050518a7239 */ /* 0x000fe200000014c3 */
[----:B------:R-:W-:Y:S01]  /*8810*/  UPRMT UR4, UR59, 0x654, UR4 ;  /* 0x000006543b047896 */ /* 0x000fe20008000004 */
[----:B------:R-:W-:Y:S01]  /*8820*/  I2IP.S8.S32.SAT R195, R87, R86, RZ ;  /* 0x0000005657c37239 */ /* 0x000fe200000014ff */
[-C--:B------:R-:W-:Y:S01]  /*8830*/  IMAD R57, R125, R124.reuse, R57 ;  /* 0x0000007c7d397224 */ /* 0x080fe200078e0239 */
[----:B------:R-:W-:Y:S01]  /*8840*/  MOV R87, R203 ;  /* 0x000000cb00577202 */ /* 0x000fe20000000f00 */
[-C--:B------:R-:W-:Y:S01]  /*8850*/  IMAD R58, R127, R124.reuse, R58 ;  /* 0x0000007c7f3a7224 */ /* 0x080fe200078e023a */
[----:B------:R-:W-:Y:S01]  /*8860*/  SHF.R.S32.HI R86, RZ, 0x18, R202 ;  /* 0x00000018ff567819 */ /* 0x000fe200000114ca */
[-C--:B------:R-:W-:Y:S01]  /*8870*/  IMAD R59, R139, R124.reuse, R59 ;  /* 0x0000007c8b3b7224 */ /* 0x080fe200078e023b */
[----:B------:R-:W-:Y:S01]  /*8880*/  SHF.R.S32.HI R123, RZ, 0x18, R201 ;  /* 0x00000018ff7b7819 */ /* 0x000fe200000114c9 */
[----:B------:R-:W-:Y:S01]  /*8890*/  IMAD R60, R87, R124, R60 ;  /* 0x0000007c573c7224 */ /* 0x000fe200078e023c */
[----:B------:R-:W-:Y:S01]  /*88a0*/  I2IP.S8.S32.SAT R139, R85, R84, R195 ;  /* 0x00000054558b7239 */ /* 0x000fe200000014c3 */
[----:B------:R-:W-:Y:S01]  /*88b0*/  IMAD R61, R86, R124, R61 ;  /* 0x0000007c563d7224 */ /* 0x000fe200078e023d */
[----:B------:R-:W-:Y:S01]  /*88c0*/  I2IP.S8.S32.SAT R84, R59, R58, RZ ;  /* 0x0000003a3b547239 */ /* 0x000fe200000014ff */
[-C--:B------:R-:W-:Y:S01]  /*88d0*/  IMAD R62, R123, R124.reuse, R62 ;  /* 0x0000007c7b3e7224 */ /* 0x080fe200078e023e */
[----:B------:R-:W-:Y:S01]  /*88e0*/  SHF.R.S32.HI R58, RZ, 0x18, R193 ;  /* 0x00000018ff3a7819 */ /* 0x000fe200000114c1 */
[----:B------:R-:W-:Y:S01]  /*88f0*/  IMAD.MOV.U32 R59, RZ, RZ, R194 ;  /* 0x000000ffff3b7224 */ /* 0x000fe200078e00c2 */
        /* <DEDUP_REMOVED lines=11> */
[----:B------:R-:W-:Y:S01]  /*89b0*/  IMAD R68, R57, R124, R68 ;  /* 0x0000007c39447224 */ /* 0x000fe200078e0244 */
        /* <DEDUP_REMOVED lines=16> */
[----:B------:R-:W-:Y:S01]  /*8ac0*/  SHF.R.S32.HI R57, RZ, 0x18, R180 ;  /* 0x00000018ff397819 */ /* 0x000fe200000114b4 */
[----:B-1----:R-:W-:Y:S01]  /*8ad0*/  SYNCS.ARRIVE.TRANS64.RED.A1T0 RZ, [UR4], RZ ;  /* 0x000000ffffff79a7 */ /* 0x002fe20008100404 */
[----:B------:R-:W-:Y:S01]  /*8ae0*/  I2IP.S8.S32.SAT R58, R43, R42, RZ ;  /* 0x0000002a2b3a7239 */ /* 0x000fe200000014ff */
[----:B------:R-:W-:Y:S01]  /*8af0*/  IMAD R45, R56, R124, R45 ;  /* 0x0000007c382d7224 */ /* 0x000fe200078e022d */
[----:B------:R-:W-:Y:S01]  /*8b00*/  MOV R43, R182 ;  /* 0x000000b6002b7202 */ /* 0x000fe20000000f00 */
[-C--:B------:R-:W-:Y:S01]  /*8b10*/  IMAD R46, R59, R124.reuse, R46 ;  /* 0x0000007c3b2e7224 */ /* 0x080fe200078e022e */
[----:B------:R-:W-:Y:S01]  /*8b20*/  SHF.R.S32.HI R42, RZ, 0x18, R181 ;  /* 0x00000018ff2a7819 */ /* 0x000fe200000114b5 */
[----:B------:R-:W-:Y:S01]  /*8b30*/  IMAD R47, R144, R124, R47 ;  /* 0x0000007c902f7224 */ /* 0x000fe200078e022f */
[----:B------:R-:W-:Y:S01]  /*8b40*/  I2IP.S8.S32.SAT R56, R41, R40, R58 ;  /* 0x0000002829387239 */ /* 0x000fe2000000143a */
[-C--:B------:R-:W-:Y:S01]  /*8b50*/  IMAD R48, R43, R124.reuse, R48 ;  /* 0x0000007c2b307224 */ /* 0x080fe200078e0230 */
[----:B------:R-:W-:Y:S01]  /*8b60*/  SHF.R.S32.HI R40, RZ, 0x18, R175 ;  /* 0x00000018ff287819 */ /* 0x000fe200000114af */
[-C--:B------:R-:W-:Y:S01]  /*8b70*/  IMAD R49, R42, R124.reuse, R49 ;  /* 0x0000007c2a317224 */ /* 0x080fe200078e0231 */
[----:B------:R-:W-:Y:S01]  /*8b80*/  SHF.R.S32.HI R43, RZ, 0x18, R174 ;  /* 0x00000018ff2b7819 */ /* 0x000fe200000114ae */
[----:B------:R-:W-:Y:S01]  /*8b90*/  IMAD R50, R57, R124, R50 ;  /* 0x0000007c39327224 */ /* 0x000fe200078e0232 */
[----:B------:R-:W-:Y:S01]  /*8ba0*/  I2IP.S8.S32.SAT R62, R63, R62, RZ ;  /* 0x0000003e3f3e7239 */ /* 0x000fe200000014ff */
[----:B------:R-:W-:Y:S01]  /*8bb0*/  IMAD.MOV.U32 R41, RZ, RZ, R176 ;  /* 0x000000ffff297224 */ /* 0x000fe200078e00b0 */
[----:B------:R-:W-:Y:S01]  /*8bc0*/  I2IP.S8.S32.SAT R66, R67, R66, RZ ;  /* 0x0000004243427239 */ /* 0x000fe200000014ff */
        /* <DEDUP_REMOVED lines=20> */
[----:B------:R1:W-:Y:S01]  /*8d10*/  STS.128 [R155+UR44+0x3b00], R244 ;  /* 0x003b00f49b007988 */ /* 0x0003e20008000c2c */
[----:B------:R-:W-:Y:S01]  /*8d20*/  I2IP.S8.S32.SAT R42, R27, R26, RZ ;  /* 0x0000001a1b2a7239 */ /* 0x000fe200000014ff */
[-C--:B------:R-:W-:Y:S01]  /*8d30*/  IMAD R29, R40, R124.reuse, R29 ;  /* 0x0000007c281d7224 */ /* 0x080fe200078e021d */
[----:B------:R-:W-:Y:S01]  /*8d40*/  MOV R27, R173 ;  /* 0x000000ad001b7202 */ /* 0x000fe20000000f00 */
[-C--:B------:R-:W-:Y:S01]  /*8d50*/  IMAD R30, R43, R124.reuse, R30 ;  /* 0x0000007c2b1e7224 */ /* 0x080fe200078e021e */
[----:B------:R-:W-:Y:S01]  /*8d60*/  SHF.R.S32.HI R26, RZ, 0x18, R172 ;  /* 0x00000018ff1a7819 */ /* 0x000fe200000114ac */
        /* <DEDUP_REMOVED lines=11> */
[----:B------:R-:W-:Y:S01]  /*8e20*/  I2IP.S8.S32.SAT R54, R55, R54, RZ ;  /* 0x0000003637367239 */ /* 0x000fe200000014ff */
[----:B------:R-:W-:Y:S01]  /*8e30*/  IMAD R37, R24, R124, R37 ;  /* 0x0000007c18257224 */ /* 0x000fe200078e0225 */
[----:B------:R-:W-:Y:S01]  /*8e40*/  SHF.R.S32.HI R24, RZ, 0x18, R166 ;  /* 0x00000018ff187819 */ /* 0x000fe200000114a6 */
[----:B------:R-:W-:Y:S01]  /*8e50*/  IMAD R4, R121, R4, RZ ;  /* 0x0000000479047224 */ /* 0x000fe200078e02ff */
[----:B------:R-:W-:Y:S01]  /*8e60*/  I2IP.S8.S32.SAT R41, R29, R28, R30 ;  /* 0x0000001c1d297239 */ /* 0x000fe2000000141e */
[----:B------:R-:W-:Y:S01]  /*8e70*/  IMAD R38, R27, R124, R38 ;  /* 0x0000007c1b267224 */ /* 0x000fe200078e0226 */
[----:B------:R-:W-:Y:S01]  /*8e80*/  SHF.R.S32.HI R27, RZ, 0x18, R165 ;  /* 0x00000018ff1b7819 */ /* 0x000fe200000114a5 */
[----:B------:R-:W-:Y:S01]  /*8e90*/  IMAD.MOV.U32 R25, RZ, RZ, R167 ;  /* 0x000000ffff197224 */ /* 0x000fe200078e00a7 */
[----:B------:R-:W-:Y:S01]  /*8ea0*/  SHF.R.S32.HI R29, RZ, 0x18, R156 ;  /* 0x00000018ff1d7819 */ /* 0x000fe2000001149c */
[----:B------:R-:W-:Y:S01]  /*8eb0*/  IMAD R5, R121, R5, RZ ;  /* 0x0000000579057224 */ /* 0x000fe200078e02ff */
[----:B------:R-:W-:Y:S01]  /*8ec0*/  I2IP.S8.S32.SAT R34, R35, R34, RZ ;  /* 0x0000002223227239 */ /* 0x000fe200000014ff */
[----:B------:R-:W-:Y:S01]  /*8ed0*/  IMAD R39, R150, R124, R39 ;  /* 0x0000007c96277224 */ /* 0x000fe200078e0227 */
[----:B------:R-:W-:Y:S01]  /*8ee0*/  I2IP.S8.S32.SAT R136, R73, R72, R213 ;  /* 0x0000004849887239 */ /* 0x000fe200000014d5 */
[----:B------:R-:W-:Y:S01]  /*8ef0*/  IMAD R4, R25, R124, R4 ;  /* 0x0000007c19047224 */ /* 0x000fe200078e0204 */
[----:B------:R-:W-:Y:S01]  /*8f00*/  MOV R25, R164 ;  /* 0x000000a400197202 */ /* 0x000fe20000000f00 */
[----:B------:R-:W-:Y:S01]  /*8f10*/  IMAD R6, R121, R6, RZ ;  /* 0x0000000679067224 */ /* 0x000fe200078e02ff */
[----:B-1----:R-:W-:Y:S01]  /*8f20*/  I2IP.S8.S32.SAT R246, R99, R98, RZ ;  /* 0x0000006263f67239 */ /* 0x002fe200000014ff */
[----:B------:R-:W-:Y:S01]  /*8f30*/  IMAD R5, R24, R124, R5 ;  /* 0x0000007c18057224 */ /* 0x000fe200078e0205 */
[----:B------:R-:W-:Y:S01]  /*8f40*/  SHF.R.S32.HI R24, RZ, 0x18, R163 ;  /* 0x00000018ff187819 */ /* 0x000fe200000114a3 */
[----:B------:R-:W-:Y:S01]  /*8f50*/  IMAD R7, R121, R7, RZ ;  /* 0x0000000779077224 */ /* 0x000fe200078e02ff */
[----:B------:R-:W-:Y:S01]  /*8f60*/  I2IP.S8.S32.SAT R247, R103, R102, RZ ;  /* 0x0000006667f77239 */ /* 0x000fe200000014ff */
[----:B------:R-:W-:Y:S01]  /*8f70*/  IMAD R8, R121, R8, RZ ;  /* 0x0000000879087224 */ /* 0x000fe200078e02ff */
[----:B------:R-:W-:Y:S01]  /*8f80*/  I2IP.S8.S32.SAT R38, R39, R38, RZ ;  /* 0x0000002627267239 */ /* 0x000fe200000014ff */
[-C--:B------:R-:W-:Y:S01]  /*8f90*/  IMAD R6, R27, R124.reuse, R6 ;  /* 0x0000007c1b067224 */ /* 0x080fe200078e0206 */
[----:B------:R-:W-:Y:S01]  /*8fa0*/  SHF.R.S32.HI R27, RZ, 0x18, R162 ;  /* 0x00000018ff1b7819 */ /* 0x000fe200000114a2 */
[----:B------:R-:W-:Y:S01]  /*8fb0*/  IMAD R7, R151, R124, R7 ;  /* 0x0000007c97077224 */ /* 0x000fe200078e0207 */
[----:B------:R-:W-:Y:S01]  /*8fc0*/  I2IP.S8.S32.SAT R244, R89, R88, R250 ;  /* 0x0000005859f47239 */ /* 0x000fe200000014fa */
[----:B------:R-:W-:Y:S01]  /*8fd0*/  IMAD R9, R121, R9, RZ ;  /* 0x0000000979097224 */ /* 0x000fe200078e02ff */
[----:B------:R-:W-:Y:S01]  /*8fe0*/  I2IP.S8.S32.SAT R245, R93, R92, R251 ;  /* 0x0000005c5df57239 */ /* 0x000fe200000014fb */
[----:B------:R-:W-:Y:S01]  /*8ff0*/  IMAD R8, R25, R124, R8 ;  /* 0x0000007c19087224 */ /* 0x000fe200078e0208 */
[----:B------:R-:W-:Y:S01]  /*9000*/  MOV R25, R161 ;  /* 0x000000a100197202 */ /* 0x000fe20000000f00 */
[----:B------:R-:W-:Y:S01]  /*9010*/  IMAD R10, R121, R10, RZ ;  /* 0x0000000a790a7224 */ /* 0x000fe200078e02ff */
[----:B------:R-:W-:Y:S01]  /*9020*/  I2IP.S8.S32.SAT R6, R7, R6, RZ ;  /* 0x0000000607067239 */ /* 0x000fe200000014ff */
[----:B------:R-:W-:Y:S01]  /*9030*/  IMAD R9, R24, R124, R9 ;  /* 0x0000007c18097224 */ /* 0x000fe200078e0209 */
[----:B------:R-:W-:Y:S01]  /*9040*/  SHF.R.S32.HI R24, RZ, 0x18, R160 ;  /* 0x00000018ff187819 */ /* 0x000fe200000114a0 */
[----:B------:R-:W-:Y:S01]  /*9050*/  IMAD R11, R121, R11, RZ ;  /* 0x0000000b790b7224 */ /* 0x000fe200078e02ff */
[----:B------:R-:W-:Y:S01]  /*9060*/  I2IP.S8.S32.SAT R4, R5, R4, R6 ;  /* 0x0000000405047239 */ /* 0x000fe20000001406 */
[----:B------:R-:W-:Y:S01]  /*9070*/  IMAD R12, R121, R12, RZ ;  /* 0x0000000c790c7224 */ /* 0x000fe200078e02ff */
[----:B------:R-:W-:Y:S01]  /*9080*/  I2IP.S8.S32.SAT R246, R97, R96, R246 ;  /* 0x0000006061f67239 */ /* 0x000fe200000014f6 */
[----:B------:R-:W-:Y:S01]  /*9090*/  IMAD R10, R27, R124, R10 ;  /* 0x0000007c1b0a7224 */ /* 0x000fe200078e020a */
[----:B------:R-:W-:Y:S01]  /*90a0*/  MOV R27, R158 ;  /* 0x0000009e001b7202 */ /* 0x000fe20000000f00 */
[----:B------:R-:W-:Y:S01]  /*90b0*/  IMAD R11, R152, R124, R11 ;  /* 0x0000007c980b7224 */ /* 0x000fe200078e020b */
[----:B------:R-:W-:Y:S01]  /*90c0*/  I2IP.S8.S32.SAT R247, R101, R100, R247 ;  /* 0x0000006465f77239 */ /* 0x000fe200000014f7 */
[----:B------:R-:W-:Y:S01]  /*90d0*/  IMAD R12, R25, R124, R12 ;  /* 0x0000007c190c7224 */ /* 0x000fe200078e020c */
[----:B------:R-:W-:Y:S01]  /*90e0*/  SHF.R.S32.HI R25, RZ, 0x18, R159 ;  /* 0x00000018ff197819 */ /* 0x000fe2000001149f */
[----:B------:R-:W-:Y:S01]  /*90f0*/  IMAD R13, R121, R13, RZ ;  /* 0x0000000d790d7224 */ /* 0x000fe200078e02ff */
[----:B------:R-:W-:Y:S01]  /*9100*/  I2IP.S8.S32.SAT R10, R11, R10, RZ ;  /* 0x0000000a0b0a7239 */ /* 0x000fe200000014ff */
[----:B------:R1:W-:Y:S01]  /*9110*/  STS.128 [R155+UR44+0x4300], R244 ;  /* 0x004300f49b007988 */ /* 0x0003e20008000c2c */
[----:B------:R-:W-:Y:S01]  /*9120*/  IMAD R14, R121, R14, RZ ;  /* 0x0000000e790e7224 */ /* 0x000fe200078e02ff */
[----:B------:R-:W-:Y:S01]  /*9130*/  I2IP.S8.S32.SAT R137, R77, R76, R204 ;  /* 0x0000004c4d897239 */ /* 0x000fe200000014cc */
[----:B------:R-:W-:Y:S01]  /*9140*/  IMAD R13, R24, R124, R13 ;  /* 0x0000007c180d7224 */ /* 0x000fe200078e020d */
[----:B------:R-:W-:Y:S01]  /*9150*/  SHF.R.S32.HI R24, RZ, 0x18, R157 ;  /* 0x00000018ff187819 */ /* 0x000fe2000001149d */
[----:B------:R-:W-:Y:S01]  /*9160*/  IMAD R15, R121, R15, RZ ;  /* 0x0000000f790f7224 */ /* 0x000fe200078e02ff */
[----:B------:R-:W-:Y:S01]  /*9170*/  I2IP.S8.S32.SAT R85, R61, R60, R62 ;  /* 0x0000003c3d557239 */ /* 0x000fe2000000143e */
[----:B------:R-:W-:Y:S01]  /*9180*/  IMAD R16, R121, R16, RZ ;  /* 0x0000001079107224 */ /* 0x000fe200078e02ff */
[----:B------:R1:W-:Y:S01]  /*9190*/  STS.128 [R155+UR44+0x4b00], R136 ;  /* 0x004b00889b007988 */ /* 0x0003e20008000c2c */
[----:B------:R-:W-:Y:S01]  /*91a0*/  IMAD R14, R25, R124, R14 ;  /* 0x0000007c190e7224 */ /* 0x000fe200078e020e */
[----:B------:R-:W-:Y:S01]  /*91b0*/  I2IP.S8.S32.SAT R86, R65, R64, R66 ;  /* 0x0000004041567239 */ /* 0x000fe20000001442 */
[----:B------:R-:W-:Y:S01]  /*91c0*/  IMAD R17, R121, R17, RZ ;  /* 0x0000001179117224 */ /* 0x000fe200078e02ff */
[----:B------:R-:W-:Y:S01]  /*91d0*/  I2IP.S8.S32.SAT R87, R69, R68, R70 ;  /* 0x0000004445577239 */ /* 0x000fe20000001446 */
[----:B------:R-:W-:Y:S01]  /*91e0*/  IMAD R15, R153, R124, R15 ;  /* 0x0000007c990f7224 */ /* 0x000fe200078e020f */
[----:B------:R-:W-:Y:S01]  /*91f0*/  I2IP.S8.S32.SAT R57, R45, R44, R46 ;  /* 0x0000002c2d397239 */ /* 0x000fe2000000142e */
[----:B------:R-:W-:Y:S01]  /*9200*/  IMAD R16, R27, R124, R16 ;  /* 0x0000007c1b107224 */ /* 0x000fe200078e0210 */
[----:B------:R-:W-:Y:S01]  /*9210*/  I2IP.S8.S32.SAT R58, R49, R48, R50 ;  /* 0x00000030313a7239 */ /* 0x000fe20000001432 */
[----:B------:R1:W-:Y:S01]  /*9220*/  STS.128 [R155+UR44+0x5300], R84 ;  /* 0x005300549b007988 */ /* 0x0003e20008000c2c */
[----:B------:R-:W-:Y:S01]  /*9230*/  IMAD R18, R121, R18, RZ ;  /* 0x0000001279127224 */ /* 0x000fe200078e02ff */
[----:B------:R-:W-:Y:S01]  /*9240*/  I2IP.S8.S32.SAT R14, R15, R14, RZ ;  /* 0x0000000e0f0e7239 */ /* 0x000fe200000014ff */
[----:B------:R-:W-:Y:S01]  /*9250*/  IMAD R17, R24, R124, R17 ;  /* 0x0000007c18117224 */ /* 0x000fe200078e0211 */
[----:B------:R-:W-:Y:S01]  /*9260*/  I2IP.S8.S32.SAT R59, R53, R52, R54 ;  /* 0x00000034353b7239 */ /* 0x000fe20000001436 */
[----:B------:R-:W-:Y:S01]  /*9270*/  IMAD R19, R121, R19, RZ ;  /* 0x0000001379137224 */ /* 0x000fe200078e02ff */
[----:B------:R-:W-:Y:S01]  /*9280*/  I2IP.S8.S32.SAT R42, R33, R32, R34 ;  /* 0x00000020212a7239 */ /* 0x000fe20000001422 */
[----:B------:R-:W-:Y:S01]  /*9290*/  IMAD R18, R29, R124, R18 ;  /* 0x0000007c1d127224 */ /* 0x000fe200078e0212 */
[----:B------:R-:W-:Y:S01]  /*92a0*/  I2IP.S8.S32.SAT R43, R37, R36, R38 ;  /* 0x00000024252b7239 */ /* 0x000fe20000001426 */
[----:B------:R1:W-:Y:S01]  /*92b0*/  STS.128 [R155+UR44+0x5b00], R56 ;  /* 0x005b00389b007988 */ /* 0x0003e20008000c2c */
[----:B------:R-:W-:Y:S01]  /*92c0*/  IMAD R19, R154, R124, R19 ;  /* 0x0000007c9a137224 */ /* 0x000fe200078e0213 */
[----:B------:R-:W-:Y:S02]  /*92d0*/  I2IP.S8.S32.SAT R5, R9, R8, R10 ;  /* 0x0000000809057239 */ /* 0x000fe4000000140a */
[----:B------:R-:W-:Y:S02]  /*92e0*/  I2IP.S8.S32.SAT R6, R13, R12, R14 ;  /* 0x0000000c0d067239 */ /* 0x000fe4000000140e */
[----:B------:R-:W-:Y:S02]  /*92f0*/  I2IP.S8.S32.SAT R18, R19, R18, RZ ;  /* 0x0000001213127239 */ /* 0x000fe400000014ff */
[----:B------:R1:W-:Y:S02]  /*9300*/  STS.128 [R155+UR44+0x6300], R40 ;  /* 0x006300289b007988 */ /* 0x0003e40008000c2c */
[----:B------:R-:W-:Y:S06]  /*9310*/  I2IP.S8.S32.SAT R7, R17, R16, R18 ;  /* 0x0000001011077239 */ /* 0x000fec0000001412 */
[----:B------:R1:W-:Y:S01]  /*9320*/  STS.128 [R155+UR44+0x6b00], R4 ;  /* 0x006b00049b007988 */ /* 0x0003e20008000c2c */
[----:B------:R-:W-:Y:S01]  /*9330*/  @!PT LDS RZ, [RZ] ;  /* 0x00000000fffff984 */ /* 0x000fe20000000800 */
[----:B------:R-:W-:Y:S01]  /*9340*/  @!PT LDS RZ, [RZ] ;  /* 0x00000000fffff984 */ /* 0x000fe20000000800 */
[----:B------:R-:W-:Y:S01]  /*9350*/  @!PT LDS RZ, [RZ] ;  /* 0x00000000fffff984 */ /* 0x000fe20000000800 */
[----:B------:R-:W-:Y:S01]  /*9360*/  @!PT LDS RZ, [RZ] ;  /* 0x00000000fffff984 */ /* 0x000fe20000000800 */
[----:B------:R2:W-:Y:S07]  /*9370*/  MEMBAR.ALL.CTA ;  /* 0x0000000000007992 */ /* 0x0005ee0000008000 */
[----:B--2---:R-:W2:Y:S02]  /*9380*/  FENCE.VIEW.ASYNC.S ;  /* 0x00000000000073c6 */ /* 0x004ea40000000000 */
[----:B--2---:R-:W-:Y:S06]  /*9390*/  BAR.SYNC.DEFER_BLOCKING 0x1, 0x80 ;  /* 0x0042000000007b1d */ /* 0x004fec0000010000 */
[----:B------:R-:W-:Y:S05]  /*93a0*/  @P0 BRA `(.L_x_123) ;  /* 0x00000000009c0947 */ /* 0x000fea0003800000 */
[----:B------:R-:W-:Y:S02]  /*93b0*/  UIADD3 UR4, UP0, UPT, UR60, 0x680, URZ ;  /* 0x000006803c047890 */ /* 0x000fe4000ff1e0ff */
[----:B------:R-:W-:Y:S02]  /*93c0*/  UIMAD UR9, UR46, 0xe0, URZ ;  /* 0x000000e02e0978a4 */ /* 0x000fe4000f8e02ff */
[----:B------:R-:W-:Y:S02]  /*93d0*/  USHF.L.U32 UR10, UR45, 0x6, URZ ;  /* 0x000000062d0a7899 */ /* 0x000fe400080006ff */
[----:B------:R-:W-:Y:S02]  /*93e0*/  UIADD3 UR8, UPT, UPT, UR44, 0x3b00, URZ ;  /* 0x00003b002c087890 */ /* 0x000fe4000fffe0ff */
[----:B------:R-:W-:Y:S01]  /*93f0*/  UIADD3.X UR5, UPT, UPT, URZ, UR61, URZ, UP0, !UPT ;  /* 0x0000003dff057290 */ /* 0x000fe200087fe4ff */
[----:B------:R-:W-:Y:S01]  /*9400*/  UMOV UR11, UR36 ;  /* 0x00000024000b7c82 */ /* 0x000fe20008000000 */
[----:B------:R-:W-:Y:S02]  /*9410*/  UIADD3 UR16, UPT, UPT, UR44, 0x4300, URZ ;  /* 0x000043002c107890 */ /* 0x000fe4000fffe0ff */
[----:B------:R-:W-:Y:S01]  /*9420*/  UIADD3 UR17, UPT, UPT, UR9, 0x20, URZ ;  /* 0x0000002009117890 */ /* 0x000fe2000fffe0ff */
[----:B------:R-:W-:Y:S01]  /*9430*/  UMOV UR19, UR36 ;  /* 0x0000002400137c82 */ /* 0x000fe20008000000 */
[----:B------:R-:W-:Y:S03]  /*9440*/  UMOV UR18, UR10 ;  /* 0x0000000a00127c82 */ /* 0x000fe60008000000 */
[----:B------:R2:W-:Y:S01]  /*9450*/  UTMASTG.3D [UR8], [UR4] ;  /* 0x00000008040073b5 */ /* 0x0005e20008010000 */
[----:B------:R-:W-:Y:S02]  /*9460*/  UIADD3 UR28, UPT, UPT, UR44, 0x4b00, URZ ;  /* 0x00004b002c1c7890 */ /* 0x000fe4000fffe0ff */
[----:B------:R-:W-:Y:S01]  /*9470*/  UIADD3 UR29, UPT, UPT, UR9, 0x40, URZ ;  /* 0x00000040091d7890 */ /* 0x000fe2000fffe0ff */
[----:B------:R-:W-:Y:S01]  /*9480*/  UMOV UR31, UR36 ;  /* 0x00000024001f7c82 */ /* 0x000fe20008000000 */
[----:B------:R-:W-:Y:S01]  /*9490*/  UMOV UR30, UR10 ;  /* 0x0000000a001e7c82 */ /* 0x000fe20008000000 */
[----:B------:R-:W-:Y:S01]  /*94a0*/  UIADD3 UR32, UPT, UPT, UR44, 0x5300, URZ ;  /* 0x000053002c207890 */ /* 0x000fe2000fffe0ff */
[----:B------:R2:W-:Y:S01]  /*94b0*/  UTMASTG.3D [UR16], [UR4] ;  /* 0x00000010040073b5 */ /* 0x0005e20008010000 */
[----:B------:R-:W-:Y:S01]  /*94c0*/  UIADD3 UR33, UPT, UPT, UR9, 0x60, URZ ;  /* 0x0000006009217890 */ /* 0x000fe2000fffe0ff */
[----:B------:R-:W-:Y:S01]  /*94d0*/  UMOV UR35, UR36 ;  /* 0x0000002400237c82 */ /* 0x000fe20008000000 */
[----:B------:R-:W-:Y:S01]  /*94e0*/  UMOV UR34, UR10 ;  /* 0x0000000a00227c82 */ /* 0x000fe20008000000 */
[----:B------:R-:W-:Y:S02]  /*94f0*/  UIADD3 UR24, UPT, UPT, UR44, 0x5b00, URZ ;  /* 0x00005b002c187890 */ /* 0x000fe4000fffe0ff */
[----:B------:R-:W-:Y:S01]  /*9500*/  UIADD3 UR25, UPT, UPT, UR9, 0x80, URZ ;  /* 0x0000008009197890 */ /* 0x000fe2000fffe0ff */
[----:B------:R2:W-:Y:S01]  /*9510*/  UTMASTG.3D [UR28], [UR4] ;  /* 0x0000001c040073b5 */ /* 0x0005e20008010000 */
[----:B------:R-:W-:Y:S01]  /*9520*/  UMOV UR27, UR36 ;  /* 0x00000024001b7c82 */ /* 0x000fe20008000000 */
[----:B------:R-:W-:Y:S01]  /*9530*/  UMOV UR26, UR10 ;  /* 0x0000000a001a7c82 */ /* 0x000fe20008000000 */
[----:B------:R-:W-:Y:S02]  /*9540*/  UIADD3 UR20, UPT, UPT, UR44, 0x6300, URZ ;  /* 0x000063002c147890 */ /* 0x000fe4000fffe0ff */
[----:B------:R-:W-:Y:S01]  /*9550*/  UIADD3 UR21, UPT, UPT, UR9, 0xa0, URZ ;  /* 0x000000a009157890 */ /* 0x000fe2000fffe0ff */
[----:B------:R-:W-:Y:S01]  /*9560*/  UMOV UR23, UR36 ;  /* 0x0000002400177c82 */ /* 0x000fe20008000000 */
[----:B------:R2:W-:Y:S01]  /*9570*/  UTMASTG.3D [UR32], [UR4] ;  /* 0x00000020040073b5 */ /* 0x0005e20008010000 */
[----:B------:R-:W-:Y:S01]  /*9580*/  UMOV UR22, UR10 ;  /* 0x0000000a00167c82 */ /* 0x000fe20008000000 */
[----:B------:R-:W-:Y:S02]  /*9590*/  UIADD3 UR12, UPT, UPT, UR44, 0x6b00, URZ ;  /* 0x00006b002c0c7890 */ /* 0x000fe4000fffe0ff */
[----:B------:R-:W-:Y:S01]  /*95a0*/  UIADD3 UR13, UPT, UPT, UR9, 0xc0, URZ ;  /* 0x000000c0090d7890 */ /* 0x000fe2000fffe0ff */
[----:B------:R-:W-:Y:S01]  /*95b0*/  UMOV UR15, UR36 ;  /* 0x00000024000f7c82 */ /* 0x000fe20008000000 */
[----:B------:R-:W-:Y:S01]  /*95c0*/  UMOV UR14, UR10 ;  /* 0x0000000a000e7c82 */ /* 0x000fe20008000000 */
[----:B------:R2:W-:Y:S01]  /*95d0*/  UTMASTG.3D [UR24], [UR4] ;  /* 0x00000018040073b5 */ /* 0x0005e20008010000 */
[----:B------:R2:W-:Y:S05]  /*95e0*/  UTMASTG.3D [UR20], [UR4] ;  /* 0x00000014040073b5 */ /* 0x0005ea0008010000 */
[----:B------:R2:W-:Y:S01]  /*95f0*/  UTMASTG.3D [UR12], [UR4] ;  /* 0x0000000c040073b5 */ /* 0x0005e20008010000 */
[----:B------:R0:W-:Y:S01]  /*9600*/  UTMACMDFLUSH ;  /* 0x00000000000079b7 */ /* 0x0001e20000000000 */
[----:B--2---:R-:W-:Y:S04]  /*9610*/  DEPBAR.LE SB0, 0x0 ;  /* 0x000080000000791a */ /* 0x004fe80000000000 */
.L_x_123:
[----:B------:R-:W-:Y:S05]  /*9620*/  BSYNC.RECONVERGENT B0 ;  /* 0x0000000000007941 */ /* 0x000fea0003800200 */
.L_x_122:
[----:B------:R-:W-:Y:S01]  /*9630*/  UISETP.NE.AND UP1, UPT, UR48, URZ, UPT ;  /* 0x000000ff3000728c */ /* 0x000fe2000bf25270 */
[----:B------:R-:W-:Y:S01]  /*9640*/  BAR.SYNC.DEFER_BLOCKING 0x1, 0x80 ;  /* 0x0042000000007b1d */ /* 0x000fe20000010000 */
[----:B------:R-:W-:Y:S01]  /*9650*/  UISETP.NE.AND UP0, UPT, UR47, 0x2, UPT ;  /* 0x000000022f00788c */ /* 0x000fe2000bf05270 */
[C---:B------:R-:W-:Y:S01]  /*9660*/  ISETP.NE.AND P0, PT, R120.reuse, 0x4, PT ;  /* 0x000000047800780c */ /* 0x040fe20003f05270 */
[----:B------:R-:W-:Y:S02]  /*9670*/  UIADD3 UR46, UPT, UPT, UR37, UR56, URZ ;  /* 0x00000038252e7290 */ /* 0x000fe4000fffe0ff */
[----:B------:R-:W-:Y:S01]  /*9680*/  USEL UR4, URZ, 0x1, UP0 ;  /* 0x00000001ff047887 */ /* 0x000fe20008000000 */
[----:B------:R-:W-:Y:S01]  /*9690*/  SEL R0, RZ, 0x1, P0 ;  /* 0x00000001ff007807 */ /* 0x000fe20000000000 */
[----:B------:R-:W-:Y:S01]  /*96a0*/  UIADD3 UR45, UPT, UPT, UR38, UR57, URZ ;  /* 0x00000039262d7290 */ /* 0x000fe2000fffe0ff */
[----:B------:R-:W-:Y:S01]  /*96b0*/  SEL R120, R120, RZ, P0 ;  /* 0x000000ff78787207 */ /* 0x000fe20000000000 */
[----:B------:R-:W-:Y:S01]  /*96c0*/  USEL UR16, UR47, URZ, UP0 ;  /* 0x000000ff2f107287 */ /* 0x000fe20008000000 */
[----:B------:R-:W-:Y:S02]  /*96d0*/  LOP3.LUT R249, R249, R0, RZ, 0x3c, !PT ;  /* 0x00000000f9f97212 */ /* 0x000fe400078e3cff */
[----:B------:R-:W-:Y:S01]  /*96e0*/  LOP3.LUT R248, R248, UR4, RZ, 0x3c, !PT ;  /* 0x00000004f8f87c12 */ /* 0x000fe2000f8e3cff */
[----:B------:R-:W-:Y:S01]  /*96f0*/  UMOV UR36, UR49 ;  /* 0x0000003100247c82 */ /* 0x000fe20008000000 */
[----:B------:R-:W-:Y:S07]  /*9700*/  BRA.U UP1, `(.L_x_124) ;  /* 0xffffffc101407547 */ /* 0x000fee000b83ffff */
[----:B------:R-:W-:Y:S05]  /*9710*/  EXIT ;  /* 0x000000000000794d */ /* 0x000fea0003800000 */
.L_x_25:
[----:B---3--:R3:W4:Y:S02]  /*9720*/  SYNCS.PHASECHK.TRANS64.TRYWAIT P0, [R3+URZ+0x1e0], R2 ;  /* 0x0001e002030075a7 */ /* 0x00872400080011ff */
[----:B----4-:R-:W-:Y:S05]  /*9730*/  @!P0 NANOSLEEP.SYNCS 0x989680 ;  /* 0x009896800000895d */ /* 0x010fea0003900000 */
[----:B------:R-:W4:Y:S02]  /*9740*/  @!P0 SYNCS.PHASECHK.TRANS64 P0, [R3+URZ+0x1e0], R2 ;  /* 0x0001e002030085a7 */ /* 0x000f2400080010ff */
[----:B----4-:R-:W-:Y:S05]  /*9750*/  @!P0 BRA `(.L_x_25) ;  /* 0xfffffffc00f08947 */ /* 0x010fea000383ffff */
[----:B------:R-:W-:Y:S05]  /*9760*/  BRA `(.L_x_125) ;  /* 0xffffff8000b87947 */ /* 0x000fea000383ffff */
.L_x_28:
[----:B--2---:R-:W-:Y:S07]  /*9770*/  MOV R0, UR33 ;  /* 0x0000002100007c02 */ /* 0x004fee0008000f00 */
.L_x_126:
[----:B--2---:R2:W3:Y:S02]  /*9780*/  SYNCS.PHASECHK.TRANS64.TRYWAIT P0, [R0+URZ+0xa8], R3 ;  /* 0x0000a803000075a7 */ /* 0x0044e400080011ff */
[----:B---3--:R-:W-:Y:S05]  /*9790*/  @!P0 NANOSLEEP.SYNCS 0x989680 ;  /* 0x009896800000895d */ /* 0x008fea0003900000 */
[----:B------:R-:W3:Y:S02]  /*97a0*/  @!P0 SYNCS.PHASECHK.TRANS64 P0, [R0+URZ+0xa8], R3 ;  /* 0x0000a803000085a7 */ /* 0x000ee400080010ff */
[----:B---3--:R-:W-:Y:S05]  /*97b0*/  @!P0 BRA `(.L_x_126) ;  /* 0xfffffffc00f08947 */ /* 0x008fea000383ffff */
[----:B------:R-:W-:Y:S05]  /*97c0*/  BRA `(.L_x_27) ;  /* 0xffffff8400007947 */ /* 0x000fea000383ffff */
.L_x_35:
[----:B-1----:R-:W-:Y:S07]  /*97d0*/  MOV R0, UR17 ;  /* 0x0000001100007c02 */ /* 0x002fee0008000f00 */
.L_x_127:
[----:B-1----:R1:W2:Y:S02]  /*97e0*/  SYNCS.PHASECHK.TRANS64.TRYWAIT P0, [R0+URZ+0xa8], R3 ;  /* 0x0000a803000075a7 */ /* 0x0022a400080011ff */
[----:B--2---:R-:W-:Y:S05]  /*97f0*/  @!P0 NANOSLEEP.SYNCS 0x989680 ;  /* 0x009896800000895d */ /* 0x004fea0003900000 */
[----:B------:R-:W2:Y:S02]  /*9800*/  @!P0 SYNCS.PHASECHK.TRANS64 P0, [R0+URZ+0xa8], R3 ;  /* 0x0000a803000085a7 */ /* 0x000ea400080010ff */
[----:B--2---:R-:W-:Y:S05]  /*9810*/  @!P0 BRA `(.L_x_127) ;  /* 0xfffffffc00f08947 */ /* 0x004fea000383ffff */
[----:B------:R-:W-:Y:S05]  /*9820*/  BRA `(.L_x_34) ;  /* 0xffffff8400bc7947 */ /* 0x000fea000383ffff */
.L_x_40:
[----:B-1----:R1:W2:Y:S02]  /*9830*/  SYNCS.PHASECHK.TRANS64.TRYWAIT P0, [R3+URZ+0x170], R0 ;  /* 0x00017000030075a7 */ /* 0x0022a400080011ff */
[----:B--2---:R-:W-:Y:S05]  /*9840*/  @!P0 NANOSLEEP.SYNCS 0x989680 ;  /* 0x009896800000895d */ /* 0x004fea0003900000 */
[----:B------:R-:W2:Y:S02]  /*9850*/  @!P0 SYNCS.PHASECHK.TRANS64 P0, [R3+URZ+0x170], R0 ;  /* 0x00017000030085a7 */ /* 0x000ea400080010ff */
[----:B--2---:R-:W-:Y:S05]  /*9860*/  @!P0 BRA `(.L_x_40) ;  /* 0xfffffffc00f08947 */ /* 0x004fea000383ffff */
[----:B------:R-:W-:Y:S05]  /*9870*/  BRA `(.L_x_128) ;  /* 0xffffff8800607947 */ /* 0x000fea000383ffff */
.L_x_44:
[----:B-1----:R-:W-:-:S07]  /*9880*/  MOV R0, UR4 ;  /* 0x0000000400007c02 */ /* 0x002fce0008000f00 */
.L_x_129:
[----:B-1----:R1:W2:Y:S02]  /*9890*/  SYNCS.PHASECHK.TRANS64.TRYWAIT P0, [R0+URZ], R3 ;  /* 0x00000003000075a7 */ /* 0x0022a400080011ff */
[----:B--2---:R-:W-:Y:S05]  /*98a0*/  @!P0 NANOSLEEP.SYNCS 0x989680 ;  /* 0x009896800000895d */ /* 0x004fea0003900000 */
[----:B------:R-:W2:Y:S02]  /*98b0*/  @!P0 SYNCS.PHASECHK.TRANS64 P0, [R0+URZ], R3 ;  /* 0x00000003000085a7 */ /* 0x000ea400080010ff */
[----:B--2---:R-:W-:Y:S05]  /*98c0*/  @!P0 BRA `(.L_x_129) ;  /* 0xfffffffc00f08947 */ /* 0x004fea000383ffff */
[----:B------:R-:W-:Y:S05]  /*98d0*/  BRA `(.L_x_130) ;  /* 0xffffff9000047947 */ /* 0x000fea000383ffff */
.L_x_45:
[----:B------:R-:W-:-:S07]  /*98e0*/  MOV R0, UR5 ;  /* 0x0000000500007c02 */ /* 0x000fce0008000f00 */
.L_x_131:
[----:B-1----:R1:W2:Y:S02]  /*98f0*/  SYNCS.PHASECHK.TRANS64.TRYWAIT P0, [R0+URZ], R3 ;  /* 0x00000003000075a7 */ /* 0x0022a400080011ff */
[----:B--2---:R-:W-:Y:S05]  /*9900*/  @!P0 NANOSLEEP.SYNCS 0x989680 ;  /* 0x009896800000895d */ /* 0x004fea0003900000 */
[----:B------:R-:W2:Y:S02]  /*9910*/  @!P0 SYNCS.PHASECHK.TRANS64 P0, [R0+URZ], R3 ;  /* 0x00000003000085a7 */ /* 0x000ea400080010ff */
[----:B--2---:R-:W-:Y:S05]  /*9920*/  @!P0 BRA `(.L_x_131) ;  /* 0xfffffffc00f08947 */ /* 0x004fea000383ffff */
[----:B------:R-:W-:Y:S05]  /*9930*/  BRA `(.L_x_132) ;  /* 0xffffff9000107947 */ /* 0x000fea000383ffff */
.L_x_46:
[----:B------:R-:W-:-:S07]  /*9940*/  MOV R0, UR5 ;  /* 0x0000000500007c02 */ /* 0x000fce0008000f00 */
.L_x_133:
[----:B-1----:R1:W2:Y:S02]  /*9950*/  SYNCS.PHASECHK.TRANS64.TRYWAIT P0, [R0+URZ], R3 ;  /* 0x00000003000075a7 */ /* 0x0022a400080011ff */
[----:B--2---:R-:W-:Y:S05]  /*9960*/  @!P0 NANOSLEEP.SYNCS 0x989680 ;  /* 0x009896800000895d */ /* 0x004fea0003900000 */
[----:B------:R-:W2:Y:S02]  /*9970*/  @!P0 SYNCS.PHASECHK.TRANS64 P0, [R0+URZ], R3 ;  /* 0x00000003000085a7 */ /* 0x000ea400080010ff */
[----:B--2---:R-:W-:Y:S05]  /*9980*/  @!P0 BRA `(.L_x_133) ;  /* 0xfffffffc00f08947 */ /* 0x004fea000383ffff */
[----:B------:R-:W-:Y:S05]  /*9990*/  BRA `(.L_x_134) ;  /* 0xffffff90001c7947 */ /* 0x000fea000383ffff */
.L_x_47:
[----:B------:R-:W-:-:S07]  /*99a0*/  MOV R0, UR5 ;  /* 0x0000000500007c02 */ /* 0x000fce0008000f00 */
.L_x_135:
[----:B-1----:R1:W2:Y:S02]  /*99b0*/  SYNCS.PHASECHK.TRANS64.TRYWAIT P0, [R0+URZ], R3 ;  /* 0x00000003000075a7 */ /* 0x0022a400080011ff */
[----:B--2---:R-:W-:Y:S05]  /*99c0*/  @!P0 NANOSLEEP.SYNCS 0x989680 ;  /* 0x009896800000895d */ /* 0x004fea0003900000 */
[----:B------:R-:W2:Y:S02]  /*99d0*/  @!P0 SYNCS.PHASECHK.TRANS64 P0, [R0+URZ], R3 ;  /* 0x00000003000085a7 */ /* 0x000ea400080010ff */
[----:B--2---:R-:W-:Y:S05]  /*99e0*/  @!P0 BRA `(.L_x_135) ;  /* 0xfffffffc00f08947 */ /* 0x004fea000383ffff */
[----:B------:R-:W-:Y:S05]  /*99f0*/  BRA `(.L_x_136) ;  /* 0xffffff9000287947 */ /* 0x000fea000383ffff */
.L_x_48:
[----:B------:R-:W-:-:S07]  /*9a00*/  MOV R0, UR5 ;  /* 0x0000000500007c02 */ /* 0x000fce0008000f00 */
.L_x_137:
[----:B-1----:R1:W2:Y:S02]  /*9a10*/  SYNCS.PHASECHK.TRANS64.TRYWAIT P0, [R0+URZ], R3 ;  /* 0x00000003000075a7 */ /* 0x0022a400080011ff */
[----:B--2---:R-:W-:Y:S05]  /*9a20*/  @!P0 NANOSLEEP.SYNCS 0x989680 ;  /* 0x009896800000895d */ /* 0x004fea0003900000 */
[----:B------:R-:W2:Y:S02]  /*9a30*/  @!P0 SYNCS.PHASECHK.TRANS64 P0, [R0+URZ], R3 ;  /* 0x00000003000085a7 */ /* 0x000ea400080010ff */
[----:B--2---:R-:W-:Y:S05]  /*9a40*/  @!P0 BRA `(.L_x_137) ;  /* 0xfffffffc00f08947 */ /* 0x004fea000383ffff */
[----:B------:R-:W-:Y:S05]  /*9a50*/  BRA `(.L_x_138) ;  /* 0xffffff9000347947 */ /* 0x000fea000383ffff */
.L_x_49:
[----:B------:R-:W-:-:S07]  /*9a60*/  MOV R0, UR5 ;  /* 0x0000000500007c02 */ /* 0x000fce0008000f00 */
.L_x_139:
[----:B-1----:R1:W2:Y:S02]  /*9a70*/  SYNCS.PHASECHK.TRANS64.TRYWAIT P0, [R0+URZ], R3 ;  /* 0x00000003000075a7 */ /* 0x0022a400080011ff */
[----:B--2---:R-:W-:Y:S05]  /*9a80*/  @!P0 NANOSLEEP.SYNCS 0x989680 ;  /* 0x009896800000895d */ /* 0x004fea0003900000 */
[----:B------:R-:W2:Y:S02]  /*9a90*/  @!P0 SYNCS.PHASECHK.TRANS64 P0, [R0+URZ], R3 ;  /* 0x00000003000085a7 */ /* 0x000ea400080010ff */
[----:B--2---:R-:W-:Y:S05]  /*9aa0*/  @!P0 BRA `(.L_x_139) ;  /* 0xfffffffc00f08947 */ /* 0x004fea000383ffff */
[----:B------:R-:W-:Y:S05]  /*9ab0*/  BRA `(.L_x_140) ;  /* 0xffffff9000407947 */ /* 0x000fea000383ffff */
.L_x_50:
[----:B------:R-:W-:-:S07]  /*9ac0*/  MOV R0, UR5 ;  /* 0x0000000500007c02 */ /* 0x000fce0008000f00 */
.L_x_141:
[----:B-1----:R1:W2:Y:S02]  /*9ad0*/  SYNCS.PHASECHK.TRANS64.TRYWAIT P0, [R0+URZ], R3 ;  /* 0x00000003000075a7 */ /* 0x0022a400080011ff */
[----:B--2---:R-:W-:Y:S05]  /*9ae0*/  @!P0 NANOSLEEP.SYNCS 0x989680 ;  /* 0x009896800000895d */ /* 0x004fea0003900000 */
[----:B------:R-:W2:Y:S02]  /*9af0*/  @!P0 SYNCS.PHASECHK.TRANS64 P0, [R0+URZ], R3 ;  /* 0x00000003000085a7 */ /* 0x000ea400080010ff */
[----:B--2---:R-:W-:Y:S05]  /*9b00*/  @!P0 BRA `(.L_x_141) ;  /* 0xfffffffc00f08947 */ /* 0x004fea000383ffff */
[----:B------:R-:W-:Y:S05]  /*9b10*/  BRA `(.L_x_142) ;  /* 0xffffff90004c7947 */ /* 0x000fea000383ffff */
.L_x_51:
[----:B------:R-:W-:-:S07]  /*9b20*/  MOV R0, UR5 ;  /* 0x0000000500007c02 */ /* 0x000fce0008000f00 */
.L_x_143:
[----:B-1----:R1:W2:Y:S02]  /*9b30*/  SYNCS.PHASECHK.TRANS64.TRYWAIT P0, [R0+URZ], R3 ;  /* 0x00000003000075a7 */ /* 0x0022a400080011ff */
[----:B--2---:R-:W-:Y:S05]  /*9b40*/  @!P0 NANOSLEEP.SYNCS 0x989680 ;  /* 0x009896800000895d */ /* 0x004fea0003900000 */
[----:B------:R-:W2:Y:S02]  /*9b50*/  @!P0 SYNCS.PHASECHK.TRANS64 P0, [R0+URZ], R3 ;  /* 0x00000003000085a7 */ /* 0x000ea400080010ff */
[----:B--2---:R-:W-:Y:S05]  /*9b60*/  @!P0 BRA `(.L_x_143) ;  /* 0xfffffffc00f08947 */ /* 0x004fea000383ffff */
[----:B------:R-:W-:Y:S05]  /*9b70*/  BRA `(.L_x_144) ;  /* 0xffffff9000587947 */ /* 0x000fea000383ffff */
.L_x_52:
[----:B------:R-:W-:-:S07]  /*9b80*/  MOV R0, UR5 ;  /* 0x0000000500007c02 */ /* 0x000fce0008000f00 */
.L_x_145:
[----:B-1----:R1:W2:Y:S02]  /*9b90*/  SYNCS.PHASECHK.TRANS64.TRYWAIT P0, [R0+URZ], R3 ;  /* 0x00000003000075a7 */ /* 0x0022a400080011ff */
[----:B--2---:R-:W-:Y:S05]  /*9ba0*/  @!P0 NANOSLEEP.SYNCS 0x989680 ;  /* 0x009896800000895d */ /* 0x004fea0003900000 */
[----:B------:R-:W2:Y:S02]  /*9bb0*/  @!P0 SYNCS.PHASECHK.TRANS64 P0, [R0+URZ], R3 ;  /* 0x00000003000085a7 */ /* 0x000ea400080010ff */
[----:B--2---:R-:W-:Y:S05]  /*9bc0*/  @!P0 BRA `(.L_x_145) ;  /* 0xfffffffc00f08947 */ /* 0x004fea000383ffff */
[----:B------:R-:W-:Y:S05]  /*9bd0*/  BRA `(.L_x_146) ;  /* 0xffffff9000647947 */ /* 0x000fea000383ffff */
.L_x_53:
[----:B------:R-:W-:-:S07]  /*9be0*/  MOV R0, UR5 ;  /* 0x0000000500007c02 */ /* 0x000fce0008000f00 */
.L_x_147:
[----:B-1----:R1:W2:Y:S02]  /*9bf0*/  SYNCS.PHASECHK.TRANS64.TRYWAIT P0, [R0+URZ], R3 ;  /* 0x00000003000075a7 */ /* 0x0022a400080011ff */
[----:B--2---:R-:W-:Y:S05]  /*9c00*/  @!P0 NANOSLEEP.SYNCS 0x989680 ;  /* 0x009896800000895d */ /* 0x004fea0003900000 */
[----:B------:R-:W2:Y:S02]  /*9c10*/  @!P0 SYNCS.PHASECHK.TRANS64 P0, [R0+URZ], R3 ;  /* 0x00000003000085a7 */ /* 0x000ea400080010ff */
[----:B--2---:R-:W-:Y:S05]  /*9c20*/  @!P0 BRA `(.L_x_147) ;  /* 0xfffffffc00f08947 */ /* 0x004fea000383ffff */
[----:B------:R-:W-:Y:S05]  /*9c30*/  BRA `(.L_x_148) ;  /* 0xffffff9000707947 */ /* 0x000fea000383ffff */
.L_x_54:
[----:B------:R-:W-:-:S07]  /*9c40*/  MOV R0, UR5 ;  /* 0x0000000500007c02 */ /* 0x000fce0008000f00 */
.L_x_149:
[----:B-1----:R1:W2:Y:S02]  /*9c50*/  SYNCS.PHASECHK.TRANS64.TRYWAIT P0, [R0+URZ], R3 ;  /* 0x00000003000075a7 */ /* 0x0022a400080011ff */
[----:B--2---:R-:W-:Y:S05]  /*9c60*/  @!P0 NANOSLEEP.SYNCS 0x989680 ;  /* 0x009896800000895d */ /* 0x004fea0003900000 */
[----:B------:R-:W2:Y:S02]  /*9c70*/  @!P0 SYNCS.PHASECHK.TRANS64 P0, [R0+URZ], R3 ;  /* 0x00000003000085a7 */ /* 0x000ea400080010ff */
[----:B--2---:R-:W-:Y:S05]  /*9c80*/  @!P0 BRA `(.L_x_149) ;  /* 0xfffffffc00f08947 */ /* 0x004fea000383ffff */
[----:B------:R-:W-:Y:S05]  /*9c90*/  BRA `(.L_x_150) ;  /* 0xffffff90007c7947 */ /* 0x000fea000383ffff */
.L_x_55:
[----:B------:R-:W-:-:S07]  /*9ca0*/  MOV R0, UR5 ;  /* 0x0000000500007c02 */ /* 0x000fce0008000f00 */
.L_x_151:
[----:B-1----:R1:W2:Y:S02]  /*9cb0*/  SYNCS.PHASECHK.TRANS64.TRYWAIT P0, [R0+URZ], R3 ;  /* 0x00000003000075a7 */ /* 0x0022a400080011ff */
[----:B--2---:R-:W-:Y:S05]  /*9cc0*/  @!P0 NANOSLEEP.SYNCS 0x989680 ;  /* 0x009896800000895d */ /* 0x004fea0003900000 */
[----:B------:R-:W2:Y:S02]  /*9cd0*/  @!P0 SYNCS.PHASECHK.TRANS64 P0, [R0+URZ], R3 ;  /* 0x00000003000085a7 */ /* 0x000ea400080010ff */
[----:B--2---:R-:W-:Y:S05]  /*9ce0*/  @!P0 BRA `(.L_x_151) ;  /* 0xfffffffc00f08947 */ /* 0x004fea000383ffff */
[----:B------:R-:W-:Y:S05]  /*9cf0*/  BRA `(.L_x_152) ;  /* 0xffffff9000887947 */ /* 0x000fea000383ffff */
.L_x_56:
[----:B------:R-:W-:-:S07]  /*9d00*/  MOV R0, UR5 ;  /* 0x0000000500007c02 */ /* 0x000fce0008000f00 */
.L_x_153:
[----:B-1----:R1:W2:Y:S02]  /*9d10*/  SYNCS.PHASECHK.TRANS64.TRYWAIT P0, [R0+URZ], R3 ;  /* 0x00000003000075a7 */ /* 0x0022a400080011ff */
[----:B--2---:R-:W-:Y:S05]  /*9d20*/  @!P0 NANOSLEEP.SYNCS 0x989680 ;  /* 0x009896800000895d */ /* 0x004fea0003900000 */
[----:B------:R-:W2:Y:S02]  /*9d30*/  @!P0 SYNCS.PHASECHK.TRANS64 P0, [R0+URZ], R3 ;  /* 0x00000003000085a7 */ /* 0x000ea400080010ff */
[----:B--2---:R-:W-:Y:S05]  /*9d40*/  @!P0 BRA `(.L_x_153) ;  /* 0xfffffffc00f08947 */ /* 0x004fea000383ffff */
[----:B------:R-:W-:Y:S05]  /*9d50*/  BRA `(.L_x_154) ;  /* 0xffffff9000947947 */ /* 0x000fea000383ffff */
.L_x_57:
[----:B------:R-:W-:-:S07]  /*9d60*/  MOV R0, UR5 ;  /* 0x0000000500007c02 */ /* 0x000fce0008000f00 */
.L_x_155:
[----:B-1----:R1:W2:Y:S02]  /*9d70*/  SYNCS.PHASECHK.TRANS64.TRYWAIT P0, [R0+URZ], R3 ;  /* 0x00000003000075a7 */ /* 0x0022a400080011ff */
[----:B--2---:R-:W-:Y:S05]  /*9d80*/  @!P0 NANOSLEEP.SYNCS 0x989680 ;  /* 0x009896800000895d */ /* 0x004fea0003900000 */
[----:B------:R-:W2:Y:S02]  /*9d90*/  @!P0 SYNCS.PHASECHK.TRANS64 P0, [R0+URZ], R3 ;  /* 0x00000003000085a7 */ /* 0x000ea400080010ff */
[----:B--2---:R-:W-:Y:S05]  /*9da0*/  @!P0 BRA `(.L_x_155) ;  /* 0xfffffffc00f08947 */ /* 0x004fea000383ffff */
[----:B------:R-:W-:Y:S05]  /*9db0*/  BRA `(.L_x_156) ;  /* 0xffffff9000a07947 */ /* 0x000fea000383ffff */
.L_x_58:
[----:B------:R-:W-:-:S07]  /*9dc0*/  MOV R0, UR5 ;  /* 0x0000000500007c02 */ /* 0x000fce0008000f00 */
.L_x_157:
[----:B-1----:R1:W2:Y:S02]  /*9dd0*/  SYNCS.PHASECHK.TRANS64.TRYWAIT P0, [R0+URZ], R3 ;  /* 0x00000003000075a7 */ /* 0x0022a400080011ff */
[----:B--2---:R-:W-:Y:S05]  /*9de0*/  @!P0 NANOSLEEP.SYNCS 0x989680 ;  /* 0x009896800000895d */ /* 0x004fea0003900000 */
[----:B------:R-:W2:Y:S02]  /*9df0*/  @!P0 SYNCS.PHASECHK.TRANS64 P0, [R0+URZ], R3 ;  /* 0x00000003000085a7 */ /* 0x000ea400080010ff */
[----:B--2---:R-:W-:Y:S05]  /*9e00*/  @!P0 BRA `(.L_x_157) ;  /* 0xfffffffc00f08947 */ /* 0x004fea000383ffff */
[----:B------:R-:W-:Y:S05]  /*9e10*/  BRA `(.L_x_158) ;  /* 0xffffff9000ac7947 */ /* 0x000fea000383ffff */
.L_x_59:
[----:B------:R-:W-:-:S07]  /*9e20*/  MOV R0, UR5 ;  /* 0x0000000500007c02 */ /* 0x000fce0008000f00 */
.L_x_159:
[----:B-1----:R1:W2:Y:S02]  /*9e30*/  SYNCS.PHASECHK.TRANS64.TRYWAIT P0, [R0+URZ], R3 ;  /* 0x00000003000075a7 */ /* 0x0022a400080011ff */
[----:B--2---:R-:W-:Y:S05]  /*9e40*/  @!P0 NANOSLEEP.SYNCS 0x989680 ;  /* 0x009896800000895d */ /* 0x004fea0003900000 */
[----:B------:R-:W2:Y:S02]  /*9e50*/  @!P0 SYNCS.PHASECHK.TRANS64 P0, [R0+URZ], R3 ;  /* 0x00000003000085a7 */ /* 0x000ea400080010ff */
[----:B--2---:R-:W-:Y:S05]  /*9e60*/  @!P0 BRA `(.L_x_159) ;  /* 0xfffffffc00f08947 */ /* 0x004fea000383ffff */
[----:B------:R-:W-:Y:S05]  /*9e70*/  BRA `(.L_x_160) ;  /* 0xffffff9000b87947 */ /* 0x000fea000383ffff */
.L_x_60:
[----:B------:R-:W-:-:S07]  /*9e80*/  MOV R0, UR5 ;  /* 0x0000000500007c02 */ /* 0x000fce0008000f00 */
.L_x_161:
[----:B-1----:R1:W2:Y:S02]  /*9e90*/  SYNCS.PHASECHK.TRANS64.TRYWAIT P0, [R0+URZ], R3 ;  /* 0x00000003000075a7 */ /* 0x0022a400080011ff */
[----:B--2---:R-:W-:Y:S05]  /*9ea0*/  @!P0 NANOSLEEP.SYNCS 0x989680 ;  /* 0x009896800000895d */ /* 0x004fea0003900000 */
[----:B------:R-:W2:Y:S02]  /*9eb0*/  @!P0 SYNCS.PHASECHK.TRANS64 P0, [R0+URZ], R3 ;  /* 0x00000003000085a7 */ /* 0x000ea400080010ff */
[----:B--2---:R-:W-:Y:S05]  /*9ec0*/  @!P0 BRA `(.L_x_161) ;  /* 0xfffffffc00f08947 */ /* 0x004fea000383ffff */
[----:B------:R-:W-:Y:S05]  /*9ed0*/  BRA `(.L_x_162) ;  /* 0xffffff9000c47947 */ /* 0x000fea000383ffff */
.L_x_61:
[----:B------:R-:W-:-:S07]  /*9ee0*/  MOV R0, UR5 ;  /* 0x0000000500007c02 */ /* 0x000fce0008000f00 */
.L_x_163:
[----:B-1----:R1:W2:Y:S02]  /*9ef0*/  SYNCS.PHASECHK.TRANS64.TRYWAIT P0, [R0+URZ], R3 ;  /* 0x00000003000075a7 */ /* 0x0022a400080011ff */
[----:B--2---:R-:W-:Y:S05]  /*9f00*/  @!P0 NANOSLEEP.SYNCS 0x989680 ;  /* 0x009896800000895d */ /* 0x004fea0003900000 */
[----:B------:R-:W2:Y:S02]  /*9f10*/  @!P0 SYNCS.PHASECHK.TRANS64 P0, [R0+URZ], R3 ;  /* 0x00000003000085a7 */ /* 0x000ea400080010ff */
[----:B--2---:R-:W-:Y:S05]  /*9f20*/  @!P0 BRA `(.L_x_163) ;  /* 0xfffffffc00f08947 */ /* 0x004fea000383ffff */
[----:B------:R-:W-:Y:S05]  /*9f30*/  BRA `(.L_x_164) ;  /* 0xffffff9000d07947 */ /* 0x000fea000383ffff */
.L_x_62:
[----:B------:R-:W-:-:S07]  /*9f40*/  MOV R0, UR5 ;  /* 0x0000000500007c02 */ /* 0x000fce0008000f00 */
.L_x_165:
[----:B-1----:R1:W2:Y:S02]  /*9f50*/  SYNCS.PHASECHK.TRANS64.TRYWAIT P0, [R0+URZ], R3 ;  /* 0x00000003000075a7 */ /* 0x0022a400080011ff */
[----:B--2---:R-:W-:Y:S05]  /*9f60*/  @!P0 NANOSLEEP.SYNCS 0x989680 ;  /* 0x009896800000895d */ /* 0x004fea0003900000 */
[----:B------:R-:W2:Y:S02]  /*9f70*/  @!P0 SYNCS.PHASECHK.TRANS64 P0, [R0+URZ], R3 ;  /* 0x00000003000085a7 */ /* 0x000ea400080010ff */
[----:B--2---:R-:W-:Y:S05]  /*9f80*/  @!P0 BRA `(.L_x_165) ;  /* 0xfffffffc00f08947 */ /* 0x004fea000383ffff */
[----:B------:R-:W-:Y:S05]  /*9f90*/  BRA `(.L_x_166) ;  /* 0xffffff9000dc7947 */ /* 0x000fea000383ffff */
.L_x_63:
[----:B------:R-:W-:-:S07]  /*9fa0*/  MOV R0, UR5 ;  /* 0x0000000500007c02 */ /* 0x000fce0008000f00 */
.L_x_167:
[----:B-1----:R1:W2:Y:S02]  /*9fb0*/  SYNCS.PHASECHK.TRANS64.TRYWAIT P0, [R0+URZ], R3 ;  /* 0x00000003000075a7 */ /* 0x0022a400080011ff */
[----:B--2---:R-:W-:Y:S05]  /*9fc0*/  @!P0 NANOSLEEP.SYNCS 0x989680 ;  /* 0x009896800000895d */ /* 0x004fea0003900000 */
[----:B------:R-:W2:Y:S02]  /*9fd0*/  @!P0 SYNCS.PHASECHK.TRANS64 P0, [R0+URZ], R3 ;  /* 0x00000003000085a7 */ /* 0x000ea400080010ff */
[----:B--2---:R-:W-:Y:S05]  /*9fe0*/  @!P0 BRA `(.L_x_167) ;  /* 0xfffffffc00f08947 */ /* 0x004fea000383ffff */
[----:B------:R-:W-:Y:S05]  /*9ff0*/  BRA `(.L_x_168) ;  /* 0xffffff9000e87947 */ /* 0x000fea000383ffff */
.L_x_66:
[----:B--2---:R2:W3:Y:S02]  /*a000*/  SYNCS.PHASECHK.TRANS64.TRYWAIT P0, [R2+URZ+0x1d0], R5 ;  /* 0x0001d005020075a7 */ /* 0x0044e400080011ff */
[----:B---3--:R-:W-:Y:S05]  /*a010*/  @!P0 NANOSLEEP.SYNCS 0x989680 ;  /* 0x009896800000895d */ /* 0x008fea0003900000 */
[----:B------:R-:W3:Y:S02]  /*a020*/  @!P0 SYNCS.PHASECHK.TRANS64 P0, [R2+URZ+0x1d0], R5 ;  /* 0x0001d005020085a7 */ /* 0x000ee400080010ff */
[----:B---3--:R-:W-:Y:S05]  /*a030*/  @!P0 BRA `(.L_x_66) ;  /* 0xfffffffc00f08947 */ /* 0x008fea000383ffff */
[----:B------:R-:W-:Y:S05]  /*a040*/  BRA `(.L_x_169) ;  /* 0xffffff9400447947 */ /* 0x000fea000383ffff */
.L_x_67:
[----:B------:R-:W-:-:S07]  /*a050*/  MOV R2, UR4 ;  /* 0x0000000400027c02 */ /* 0x000fce0008000f00 */
.L_x_170:
[----:B--2---:R2:W3:Y:S02]  /*a060*/  SYNCS.PHASECHK.TRANS64.TRYWAIT P0, [R2+URZ+0x180], R5 ;  /* 0x00018005020075a7 */ /* 0x0044e400080011ff */
[----:B---3--:R-:W-:Y:S05]  /*a070*/  @!P0 NANOSLEEP.SYNCS 0x989680 ;  /* 0x009896800000895d */ /* 0x008fea0003900000 */
[----:B------:R-:W3:Y:S02]  /*a080*/  @!P0 SYNCS.PHASECHK.TRANS64 P0, [R2+URZ+0x180], R5 ;  /* 0x00018005020085a7 */ /* 0x000ee400080010ff */
[----:B---3--:R-:W-:Y:S05]  /*a090*/  @!P0 BRA `(.L_x_170) ;  /* 0xfffffffc00f08947 */ /* 0x008fea000383ffff */
[----:B------:R-:W-:Y:S05]  /*a0a0*/  BRA `(.L_x_171) ;  /* 0xffffff9400547947 */ /* 0x000fea000383ffff */
.L_x_68:
[----:B--2---:R2:W3:Y:S02]  /*a0b0*/  SYNCS.PHASECHK.TRANS64.TRYWAIT P1, [R2+URZ+0x170], R5 ;  /* 0x00017005020075a7 */ /* 0x0044e400080211ff */
[----:B---3--:R-:W-:Y:S05]  /*a0c0*/  @!P1 NANOSLEEP.SYNCS 0x989680 ;  /* 0x009896800000995d */ /* 0x008fea0003900000 */
[----:B------:R-:W3:Y:S02]  /*a0d0*/  @!P1 SYNCS.PHASECHK.TRANS64 P1, [R2+URZ+0x170], R5 ;  /* 0x00017005020095a7 */ /* 0x000ee400080210ff */
[----:B---3--:R-:W-:Y:S05]  /*a0e0*/  @!P1 BRA `(.L_x_68) ;  /* 0xfffffffc00f09947 */ /* 0x008fea000383ffff */
[----:B------:R-:W-:Y:S05]  /*a0f0*/  BRA `(.L_x_172) ;  /* 0xffffff9400847947 */ /* 0x000fea000383ffff */
.L_x_71:
[----:B------:R-:W-:-:S07]  /*a100*/  MOV R0, UR4 ;  /* 0x0000000400007c02 */ /* 0x000fce0008000f00 */
.L_x_173:
[----:B--2---:R2:W3:Y:S02]  /*a110*/  SYNCS.PHASECHK.TRANS64.TRYWAIT P0, [R0+URZ+0x180], R3 ;  /* 0x00018003000075a7 */ /* 0x0044e400080011ff */
[----:B---3--:R-:W-:Y:S05]  /*a120*/  @!P0 NANOSLEEP.SYNCS 0x989680 ;  /* 0x009896800000895d */ /* 0x008fea0003900000 */
[----:B------:R-:W3:Y:S02]  /*a130*/  @!P0 SYNCS.PHASECHK.TRANS64 P0, [R0+URZ+0x180], R3 ;  /* 0x00018003000085a7 */ /* 0x000ee400080010ff */
[----:B---3--:R-:W-:Y:S05]  /*a140*/  @!P0 BRA `(.L_x_173) ;  /* 0xfffffffc00f08947 */ /* 0x008fea000383ffff */
[----:B------:R-:W-:Y:S05]  /*a150*/  BRA `(.L_x_70) ;  /* 0xffffff9400d87947 */ /* 0x000fea000383ffff */
.L_x_78:
[----:B-1----:R1:W2:Y:S02]  /*a160*/  SYNCS.PHASECHK.TRANS64.TRYWAIT P1, [R0+URZ+0x170], R5 ;  /* 0x00017005000075a7 */ /* 0x0022a400080211ff */
[----:B--2---:R-:W-:Y:S05]  /*a170*/  @!P1 NANOSLEEP.SYNCS 0x989680 ;  /* 0x009896800000995d */ /* 0x004fea0003900000 */
[----:B------:R-:W2:Y:S02]  /*a180*/  @!P1 SYNCS.PHASECHK.TRANS64 P1, [R0+URZ+0x170], R5 ;  /* 0x00017005000095a7 */ /* 0x000ea400080210ff */
[----:B--2---:R-:W-:Y:S05]  /*a190*/  @!P1 BRA `(.L_x_78) ;  /* 0xfffffffc00f09947 */ /* 0x004fea000383ffff */
[----:B------:R-:W-:Y:S05]  /*a1a0*/  BRA `(.L_x_174) ;  /* 0xffffff9c00347947 */ /* 0x000fea000383ffff */
.L_x_79:
[----:B------:R-:W-:-:S07]  /*a1b0*/  MOV R3, UR19 ;  /* 0x0000001300037c02 */ /* 0x000fce0008000f00 */
.L_x_175:
[----:B-1----:R1:W2:Y:S02]  /*a1c0*/  SYNCS.PHASECHK.TRANS64.TRYWAIT P0, [R3+URZ+0x1b0], R0 ;  /* 0x0001b000030075a7 */ /* 0x0022a400080011ff */
[----:B--2---:R-:W-:Y:S05]  /*a1d0*/  @!P0 NANOSLEEP.SYNCS 0x989680 ;  /* 0x009896800000895d */ /* 0x004fea0003900000 */
[----:B------:R-:W2:Y:S02]  /*a1e0*/  @!P0 SYNCS.PHASECHK.TRANS64 P0, [R3+URZ+0x1b0], R0 ;  /* 0x0001b000030085a7 */ /* 0x000ea400080010ff */
[----:B--2---:R-:W-:Y:S05]  /*a1f0*/  @!P0 BRA `(.L_x_175) ;  /* 0xfffffffc00f08947 */ /* 0x004fea000383ffff */
[----:B------:R-:W-:Y:S05]  /*a200*/  BRA `(.L_x_176) ;  /* 0xffffff9c00687947 */ /* 0x000fea000383ffff */
.L_x_82:
[----:B------:R-:W-:Y:S07]  /*a210*/  MOV R0, UR7 ;  /* 0x0000000700007c02 */ /* 0x000fee0008000f00 */
.L_x_177:
[----:B-1----:R1:W2:Y:S02]  /*a220*/  SYNCS.PHASECHK.TRANS64.TRYWAIT P0, [R0+URZ], R3 ;  /* 0x00000003000075a7 */ /* 0x0022a400080011ff */
[----:B--2---:R-:W-:Y:S05]  /*a230*/  @!P0 NANOSLEEP.SYNCS 0x989680 ;  /* 0x009896800000895d */ /* 0x004fea0003900000 */
[----:B------:R-:W2:Y:S02]  /*a240*/  @!P0 SYNCS.PHASECHK.TRANS64 P0, [R0+URZ], R3 ;  /* 0x00000003000085a7 */ /* 0x000ea400080010ff */
[----:B--2---:R-:W-:Y:S05]  /*a250*/  @!P0 BRA `(.L_x_177) ;  /* 0xfffffffc00f08947 */ /* 0x004fea000383ffff */
[----:B------:R-:W-:Y:S05]  /*a260*/  BRA `(.L_x_81) ;  /* 0xffffff9c009c7947 */ /* 0x000fea000383ffff */
.L_x_85:
[----:B------:R-:W-:-:S07]  /*a270*/  MOV R0, UR4 ;  /* 0x0000000400007c02 */ /* 0x000fce0008000f00 */
.L_x_178:
[----:B--2---:R2:W4:Y:S02]  /*a280*/  SYNCS.PHASECHK.TRANS64.TRYWAIT P0, [R0+URZ], R3 ;  /* 0x00000003000075a7 */ /* 0x00452400080011ff */
[----:B----4-:R-:W-:Y:S05]  /*a290*/  @!P0 NANOSLEEP.SYNCS 0x989680 ;  /* 0x009896800000895d */ /* 0x010fea0003900000 */
[----:B------:R-:W4:Y:S02]  /*a2a0*/  @!P0 SYNCS.PHASECHK.TRANS64 P0, [R0+URZ], R3 ;  /* 0x00000003000085a7 */ /* 0x000f2400080010ff */
[----:B----4-:R-:W-:Y:S05]  /*a2b0*/  @!P0 BRA `(.L_x_178) ;  /* 0xfffffffc00f08947 */ /* 0x010fea000383ffff */
[----:B------:R-:W-:Y:S05]  /*a2c0*/  BRA `(.L_x_179) ;  /* 0xffffffa0003c7947 */ /* 0x000fea000383ffff */
.L_x_86:
[----:B------:R-:W-:-:S07]  /*a2d0*/  MOV R0, UR5 ;  /* 0x0000000500007c02 */ /* 0x000fce0008000f00 */
.L_x_180:
[----:B-1----:R1:W2:Y:S02]  /*a2e0*/  SYNCS.PHASECHK.TRANS64.TRYWAIT P0, [R0+URZ], R3 ;  /* 0x00000003000075a7 */ /* 0x0022a400080011ff */
[----:B--2---:R-:W-:Y:S05]  /*a2f0*/  @!P0 NANOSLEEP.SYNCS 0x989680 ;  /* 0x009896800000895d */ /* 0x004fea0003900000 */
[----:B------:R-:W2:Y:S02]  /*a300*/  @!P0 SYNCS.PHASECHK.TRANS64 P0, [R0+URZ], R3 ;  /* 0x00000003000085a7 */ /* 0x000ea400080010ff */
[----:B--2---:R-:W-:Y:S05]  /*a310*/  @!P0 BRA `(.L_x_180) ;  /* 0xfffffffc00f08947 */ /* 0x004fea000383ffff */
[----:B------:R-:W-:Y:S05]  /*a320*/  BRA `(.L_x_181) ;  /* 0xffffffa000487947 */ /* 0x000fea000383ffff */
.L_x_87:
[----:B------:R-:W-:-:S07]  /*a330*/  MOV R0, UR5 ;  /* 0x0000000500007c02 */ /* 0x000fce0008000f00 */
.L_x_182:
[----:B-1----:R1:W2:Y:S02]  /*a340*/  SYNCS.PHASECHK.TRANS64.TRYWAIT P0, [R0+URZ], R3 ;  /* 0x00000003000075a7 */ /* 0x0022a400080011ff */
[----:B--2---:R-:W-:Y:S05]  /*a350*/  @!P0 NANOSLEEP.SYNCS 0x989680 ;  /* 0x009896800000895d */ /* 0x004fea0003900000 */
[----:B------:R-:W2:Y:S02]  /*a360*/  @!P0 SYNCS.PHASECHK.TRANS64 P0, [R0+URZ], R3 ;  /* 0x00000003000085a7 */ /* 0x000ea400080010ff */
[----:B--2---:R-:W-:Y:S05]  /*a370*/  @!P0 BRA `(.L_x_182) ;  /* 0xfffffffc00f08947 */ /* 0x004fea000383ffff */
[----:B------:R-:W-:Y:S05]  /*a380*/  BRA `(.L_x_183) ;  /* 0xffffffa000547947 */ /* 0x000fea000383ffff */
.L_x_88:
[----:B------:R-:W-:-:S07]  /*a390*/  MOV R0, UR4 ;  /* 0x0000000400007c02 */ /* 0x000fce0008000f00 */
.L_x_184:
[----:B-1----:R1:W2:Y:S02]  /*a3a0*/  SYNCS.PHASECHK.TRANS64.TRYWAIT P0, [R0+URZ], R3 ;  /* 0x00000003000075a7 */ /* 0x0022a400080011ff */
[----:B--2---:R-:W-:Y:S05]  /*a3b0*/  @!P0 NANOSLEEP.SYNCS 0x989680 ;  /* 0x009896800000895d */ /* 0x004fea0003900000 */
[----:B------:R-:W2:Y:S02]  /*a3c0*/  @!P0 SYNCS.PHASECHK.TRANS64 P0, [R0+URZ], R3 ;  /* 0x00000003000085a7 */ /* 0x000ea400080010ff */
[----:B--2---:R-:W-:Y:S05]  /*a3d0*/  @!P0 BRA `(.L_x_184) ;  /* 0xfffffffc00f08947 */ /* 0x004fea000383ffff */
[----:B------:R-:W-:Y:S05]  /*a3e0*/  BRA `(.L_x_185) ;  /* 0xffffffa000607947 */ /* 0x000fea000383ffff */
.L_x_93:
[----:B--2---:R2:W3:Y:S02]  /*a3f0*/  SYNCS.PHASECHK.TRANS64.TRYWAIT P0, [R3+URZ+0x170], R0 ;  /* 0x00017000030075a7 */ /* 0x0044e400080011ff */
[----:B---3--:R-:W-:Y:S05]  /*a400*/  @!P0 NANOSLEEP.SYNCS 0x989680 ;  /* 0x009896800000895d */ /* 0x008fea0003900000 */
[----:B------:R-:W3:Y:S02]  /*a410*/  @!P0 SYNCS.PHASECHK.TRANS64 P0, [R3+URZ+0x170], R0 ;  /* 0x00017000030085a7 */ /* 0x000ee400080010ff */
[----:B---3--:R-:W-:Y:S05]  /*a420*/  @!P0 BRA `(.L_x_93) ;  /* 0xfffffffc00f08947 */ /* 0x008fea000383ffff */
[----:B------:R-:W-:Y:S05]  /*a430*/  BRA `(.L_x_186) ;  /* 0xffffffa400887947 */ /* 0x000fea000383ffff */
.L_x_96:
[----:B------:R-:W-:Y:S07]  /*a440*/  MOV R0, UR21 ;  /* 0x0000001500007c02 */ /* 0x000fee0008000f00 */
.L_x_187:
[----:B--2---:R2:W3:Y:S02]  /*a450*/  SYNCS.PHASECHK.TRANS64.TRYWAIT P1, [R0+URZ+0x168], R3 ;  /* 0x00016803000075a7 */ /* 0x0044e400080211ff */
[----:B---3--:R-:W-:Y:S05]  /*a460*/  @!P1 NANOSLEEP.SYNCS 0x989680 ;  /* 0x009896800000995d */ /* 0x008fea0003900000 */
[----:B------:R-:W3:Y:S02]  /*a470*/  @!P1 SYNCS.PHASECHK.TRANS64 P1, [R0+URZ+0x168], R3 ;  /* 0x00016803000095a7 */ /* 0x000ee400080210ff */
[----:B---3--:R-:W-:Y:S05]  /*a480*/  @!P1 BRA `(.L_x_187) ;  /* 0xfffffffc00f09947 */ /* 0x008fea000383ffff */
[----:B------:R-:W-:Y:S05]  /*a490*/  BRA `(.L_x_95) ;  /* 0xffffffa800fc7947 */ /* 0x000fea000383ffff */
.L_x_99:
[----:B--2---:R-:W-:Y:S07]  /*a4a0*/  MOV R3, UR21 ;  /* 0x0000001500037c02 */ /* 0x004fee0008000f00 */
.L_x_188:
[----:B--2---:R2:W3:Y:S02]  /*a4b0*/  SYNCS.PHASECHK.TRANS64.TRYWAIT P0, [R3+URZ+0x158], R2 ;  /* 0x00015802030075a7 */ /* 0x0044e400080011ff */
[----:B---3--:R-:W-:Y:S05]  /*a4c0*/  @!P0 NANOSLEEP.SYNCS 0x989680 ;  /* 0x009896800000895d */ /* 0x008fea0003900000 */
[----:B------:R-:W3:Y:S02]  /*a4d0*/  @!P0 SYNCS.PHASECHK.TRANS64 P0, [R3+URZ+0x158], R2 ;  /* 0x00015802030085a7 */ /* 0x000ee400080010ff */
[----:B---3--:R-:W-:Y:S05]  /*a4e0*/  @!P0 BRA `(.L_x_188) ;  /* 0xfffffffc00f08947 */ /* 0x008fea000383ffff */
[----:B------:R-:W-:Y:S05]  /*a4f0*/  BRA `(.L_x_189) ;  /* 0xffffffac00507947 */ /* 0x000fea000383ffff */
.L_x_102:
[----:B------:R-:W-:Y:S07]  /*a500*/  MOV R0, UR4 ;  /* 0x0000000400007c02 */ /* 0x000fee0008000f00 */
.L_x_190:
[----:B-1----:R1:W2:Y:S02]  /*a510*/  SYNCS.PHASECHK.TRANS64.TRYWAIT P0, [R0+URZ+0x170], R3 ;  /* 0x00017003000075a7 */ /* 0x0022a400080011ff */
[----:B--2---:R-:W-:Y:S05]  /*a520*/  @!P0 NANOSLEEP.SYNCS 0x989680 ;  /* 0x009896800000895d */ /* 0x004fea0003900000 */
[----:B------:R-:W2:Y:S02]  /*a530*/  @!P0 SYNCS.PHASECHK.TRANS64 P0, [R0+URZ+0x170], R3 ;  /* 0x00017003000085a7 */ /* 0x000ea400080010ff */
[----:B--2---:R-:W-:Y:S05]  /*a540*/  @!P0 BRA `(.L_x_190) ;  /* 0xfffffffc00f08947 */ /* 0x004fea000383ffff */
[----:B------:R-:W-:Y:S05]  /*a550*/  BRA `(.L_x_191) ;  /* 0xffffffb000c87947 */ /* 0x000fea000383ffff */
.L_x_112:
[----:B-1----:R-:W-:Y:S04]  /*a560*/  MOV R0, UR44 ;  /* 0x0000002c00007c02 */ /* 0x002fe80008000f00 */
[----:B------:R1:W2:Y:S03]  /*a570*/  SYNCS.PHASECHK.TRANS64.TRYWAIT P1, [R0+URZ+0x150], R3 ;  /* 0x00015003000075a7 */ /* 0x0002a600080211ff */
[----:B--2---:R-:W-:Y:S05]  /*a580*/  @!P1 NANOSLEEP.SYNCS 0x989680 ;  /* 0x009896800000995d */ /* 0x004fea0003900000 */
[----:B------:R-:W2:Y:S02]  /*a590*/  @!P1 SYNCS.PHASECHK.TRANS64 P1, [R0+URZ+0x150], R3 ;  /* 0x00015003000095a7 */ /* 0x000ea400080210ff */
[----:B--2---:R-:W-:Y:S05]  /*a5a0*/  @!P1 BRA `(.L_x_112) ;  /* 0xfffffffc00ec9947 */ /* 0x004fea000383ffff */
[----:B------:R-:W-:Y:S05]  /*a5b0*/  BRA `(.L_x_111) ;  /* 0xffffffc000787947 */ /* 0x000fea000383ffff */
.L_x_114:
[----:B------:R1:W1:Y:S02]  /*a5c0*/  SYNCS.PHASECHK.TRANS64.TRYWAIT P1, [R148+URZ+0x190], R9 ;  /* 0x00019009940075a7 */ /* 0x00026400080211ff */
[----:B-1----:R-:W-:Y:S05]  /*a5d0*/  @!P1 NANOSLEEP.SYNCS 0x989680 ;  /* 0x009896800000995d */ /* 0x002fea0003900000 */
[----:B------:R-:W1:Y:S02]  /*a5e0*/  @!P1 SYNCS.PHASECHK.TRANS64 P1, [R148+URZ+0x190], R9 ;  /* 0x00019009940095a7 */ /* 0x000e6400080210ff */
[----:B-1----:R-:W-:Y:S05]  /*a5f0*/  @!P1 BRA `(.L_x_114) ;  /* 0xfffffffc00f09947 */ /* 0x002fea000383ffff */
[----:B------:R-:W-:Y:S05]  /*a600*/  BRA `(.L_x_113) ;  /* 0xffffffc000e07947 */ /* 0x000fea000383ffff */
        .weak           $__internal_0_$__cuda_sm10x_tcgen05_guardrail_trap_col_being_dealloced_not_returned_by_alloc
        .type           $__internal_0_$__cuda_sm10x_tcgen05_guardrail_trap_col_being_dealloced_not_returned_by_alloc,@function
        .size           $__internal_0_$__cuda_sm10x_tcgen05_guardrail_trap_col_being_dealloced_not_returned_by_alloc,($__internal_1_$__cuda_sm10x_tcgen05_guardrail_trap_phase_invalid_during_alloc - $__internal_0_$__cuda_sm10x_tcgen05_guardrail_trap_col_being_dealloced_not_returned_by_alloc)
$__internal_0_$__cuda_sm10x_tcgen05_guardrail_trap_col_being_dealloced_not_returned_by_alloc:
[----:B------:R-:W-:Y:S05]  /*a610*/  BPT.TRAP 0x1 ;  /* 0x000000040000795c */ /* 0x000fea0000300000 */
[----:B------:R-:W-:-:S04]  /*a620*/  HFMA2 R3, -RZ, RZ, 0, 0 ;  /* 0x00000000ff037431 */ /* 0x000fc800000001ff */
[----:B------:R-:W-:Y:S05]  /*a630*/  RET.REL.NODEC R2 `(_ZN7cutlass13device_kernelINS_4gemm6kernel13GemmUniversalIN4cute5tupleIJiiiiEEENS1_10collective13CollectiveMmaINS1_35MainloopSm100TmaUmmaWarpSpecializedILi21ELi2ELi4ENS5_IJNS4_1CILi2EEENSA_ILi1EEESC_EEEEENS5_IJNSA_ILi64EEENSA_ILi224EEENSA_ILi32EEEEEEaNS5_IJlSC_lEEEaSJ_NS4_8TiledMMAINS4_8MMA_AtomIJNS4_15SM100_MMA_S8_SSIaaiLi64ELi224ELNS4_4UMMA5MajorE0ELSO_0ELNSN_8SaturateE0EEEEEENS4_6LayoutINS5_IJSC_SC_SC_EEENS5_IJNSA_ILi0EEESU_SU_EEEEENS5_IJNS4_10UnderscoreESX_SX_EEEEENS4_13SM90_TMA_LOADENS4_14ComposedLayoutINS4_7SwizzleILi1ELi4ELi3EEENS4_18smem_ptr_flag_bitsILi8EEENSS_INS5_IJNSA_ILi8EEESH_EEENS5_IJSH_SC_EEEEEEEvNS4_8identityENS4_23SM90_TMA_LOAD_MULTICASTES1A_vS1B_EENS_8epilogue10collective18CollectiveEpilogueINS1E_23Sm100TmaWarpSpecializedILi1ELi1ELi112ELb0ELb0EEEJSI_NS5_IJNSS_ISF_SC_EENSS_ISG_SC_EEEEEaSJ_aSJ_NS1E_6fusion15FusionCallbacksIS1I_NS1M_17LinearCombinationIaiaiLNS_15FloatRoundStyleE2EEESI_S1L_JEEENS4_5SM1004TMEM4LOAD26SM100_TMEM_LOAD_16dp32b16xES10_S1A_NS4_39AutoVectorizingCopyWithAssumedAlignmentILi128EEENS4_14SM90_TMA_STOREES1A_S1X_S1X_EEEvvEEEEvNT_6ParamsE) ;  /* 0xffffff5802707950 */ /* 0x000fea0003c3ffff */
        .weak           $__internal_1_$__cuda_sm10x_tcgen05_guardrail_trap_phase_invalid_during_alloc
        .type           $__internal_1_$__cuda_sm10x_tcgen05_guardrail_trap_phase_invalid_during_alloc,@function
        .size           $__internal_1_$__cuda_sm10x_tcgen05_guardrail_trap_phase_invalid_during_alloc,($__internal_2_$__cuda_sm10x_tcgen05_guardrail_trap_unallocated_columns_being_dealloced - $__internal_1_$__cuda_sm10x_tcgen05_guardrail_trap_phase_invalid_during_alloc)
$__internal_1_$__cuda_sm10x_tcgen05_guardrail_trap_phase_invalid_during_alloc:
[----:B------:R-:W-:Y:S05]  /*a640*/  BPT.TRAP 0x1 ;  /* 0x000000040000795c */ /* 0x000fea0000300000 */
[----:B------:R-:W-:-:S04]  /*a650*/  MOV R5, 0x0 ;  /* 0x0000000000057802 */ /* 0x000fc80000000f00 */
[----:B------:R-:W-:Y:S05]  /*a660*/  RET.REL.NODEC R4 `(_ZN7cutlass13device_kernelINS_4gemm6kernel13GemmUniversalIN4cute5tupleIJiiiiEEENS1_10collective13CollectiveMmaINS1_35MainloopSm100TmaUmmaWarpSpecializedILi21ELi2ELi4ENS5_IJNS4_1CILi2EEENSA_ILi1EEESC_EEEEENS5_IJNSA_ILi64EEENSA_ILi224EEENSA_ILi32EEEEEEaNS5_IJlSC_lEEEaSJ_NS4_8TiledMMAINS4_8MMA_AtomIJNS4_15SM100_MMA_S8_SSIaaiLi64ELi224ELNS4_4UMMA5MajorE0ELSO_0ELNSN_8SaturateE0EEEEEENS4_6LayoutINS5_IJSC_SC_SC_EEENS5_IJNSA_ILi0EEESU_SU_EEEEENS5_IJNS4_10UnderscoreESX_SX_EEEEENS4_13SM90_TMA_LOADENS4_14ComposedLayoutINS4_7SwizzleILi1ELi4ELi3EEENS4_18smem_ptr_flag_bitsILi8EEENSS_INS5_IJNSA_ILi8EEESH_EEENS5_IJSH_SC_EEEEEEEvNS4_8identityENS4_23SM90_TMA_LOAD_MULTICASTES1A_vS1B_EENS_8epilogue10collective18CollectiveEpilogueINS1E_23Sm100TmaWarpSpecializedILi1ELi1ELi112ELb0ELb0EEEJSI_NS5_IJNSS_ISF_SC_EENSS_ISG_SC_EEEEEaSJ_aSJ_NS1E_6fusion15FusionCallbacksIS1I_NS1M_17LinearCombinationIaiaiLNS_15FloatRoundStyleE2EEESI_S1L_JEEENS4_5SM1004TMEM4LOAD26SM100_TMEM_LOAD_16dp32b16xES10_S1A_NS4_39AutoVectorizingCopyWithAssumedAlignmentILi128EEENS4_14SM90_TMA_STOREES1A_S1X_S1X_EEEvvEEEEvNT_6ParamsE) ;  /* 0xffffff5804647950 */ /* 0x000fea0003c3ffff */
        .weak           $__internal_2_$__cuda_sm10x_tcgen05_guardrail_trap_unallocated_columns_being_dealloced
        .type           $__internal_2_$__cuda_sm10x_tcgen05_guardrail_trap_unallocated_columns_being_dealloced,@function
        .size           $__internal_2_$__cuda_sm10x_tcgen05_guardrail_trap_unallocated_columns_being_dealloced,(.L_x_193 - $__internal_2_$__cuda_sm10x_tcgen05_guardrail_trap_unallocated_columns_being_dealloced)
$__internal_2_$__cuda_sm10x_tcgen05_guardrail_trap_unallocated_columns_being_dealloced:
[----:B------:R-:W-:Y:S05]  /*a670*/  BPT.TRAP 0x1 ;  /* 0x000000040000795c */ /* 0x000fea0000300000 */
[----:B------:R-:W-:-:S04]  /*a680*/  HFMA2 R3, -RZ, RZ, 0, 0 ;  /* 0x00000000ff037431 */ /* 0x000fc800000001ff */
[----:B------:R-:W-:Y:S05]  /*a690*/  RET.REL.NODEC R2 `(_ZN7cutlass13device_kernelINS_4gemm6kernel13GemmUniversalIN4cute5tupleIJiiiiEEENS1_10collective13CollectiveMmaINS1_35MainloopSm100TmaUmmaWarpSpecializedILi21ELi2ELi4ENS5_IJNS4_1CILi2EEENSA_ILi1EEESC_EEEEENS5_IJNSA_ILi64EEENSA_ILi224EEENSA_ILi32EEEEEEaNS5_IJlSC_lEEEaSJ_NS4_8TiledMMAINS4_8MMA_AtomIJNS4_15SM100_MMA_S8_SSIaaiLi64ELi224ELNS4_4UMMA5MajorE0ELSO_0ELNSN_8SaturateE0EEEEEENS4_6LayoutINS5_IJSC_SC_SC_EEENS5_IJNSA_ILi0EEESU_SU_EEEEENS5_IJNS4_10UnderscoreESX_SX_EEEEENS4_13SM90_TMA_LOADENS4_14ComposedLayoutINS4_7SwizzleILi1ELi4ELi3EEENS4_18smem_ptr_flag_bitsILi8EEENSS_INS5_IJNSA_ILi8EEESH_EEENS5_IJSH_SC_EEEEEEEvNS4_8identityENS4_23SM90_TMA_LOAD_MULTICASTES1A_vS1B_EENS_8epilogue10collective18CollectiveEpilogueINS1E_23Sm100TmaWarpSpecializedILi1ELi1ELi112ELb0ELb0EEEJSI_NS5_IJNSS_ISF_SC_EENSS_ISG_SC_EEEEEaSJ_aSJ_NS1E_6fusion15FusionCallbacksIS1I_NS1M_17LinearCombinationIaiaiLNS_15FloatRoundStyleE2EEESI_S1L_JEEENS4_5SM1004TMEM4LOAD26SM100_TMEM_LOAD_16dp32b16xES10_S1A_NS4_39AutoVectorizingCopyWithAssumedAlignmentILi128EEENS4_14SM90_TMA_STOREES1A_S1X_S1X_EEEvvEEEEvNT_6ParamsE) ;  /* 0xffffff5802587950 */ /* 0x000fea0003c3ffff */
.L_x_192:
[----:B------:R-:W-:-:S00]  /*a6a0*/  BRA `(.L_x_192) ;  /* 0xfffffffc00fc7947 */ /* 0x000fc0000383ffff */
[----:B------:R-:W-:-:S00]  /*a6b0*/  NOP ;  /* 0x0000000000007918 */ /* 0x000fc00000000000 */
        /* <DEDUP_REMOVED lines=12> */
.L_x_193:


//--------------------- .nv.global.init           --------------------------
	.section	.nv.global.init,"aw",@progbits
.nv.global.init:
	.type		$str$27,@object
	.size		$str$27,($str$28 - $str$27)
$str$27:
        /*0000*/ 	.byte	0x28, 0x61, 0x64, 0x64, 0x72, 0x65, 0x73, 0x73, 0x20, 0x26, 0x20, 0x6d, 0x61, 0x73, 0x6b, 0x29
        /*0010*/ 	.byte	0x20, 0x3d, 0x3d, 0x20, 0x30, 0x00
	.type		$str$28,@object
	.size		$str$28,($str$26 - $str$28)
$str$28:
        /*0016*/ 	.byte	0x2f, 0x74, 0x6d, 0x70, 0x2f, 0x63, 0x75, 0x74, 0x6c, 0x61, 0x73, 0x73, 0x5f, 0x73, 0x77, 0x65
        /*0026*/ 	.byte	0x65, 0x70, 0x5f, 0x73, 0x72, 0x63, 0x2f, 0x69, 0x6e, 0x63, 0x6c, 0x75, 0x64, 0x65, 0x2f, 0x63
        /*0036*/ 	.byte	0x75, 0x74, 0x65, 0x2f, 0x70, 0x6f, 0x69, 0x6e, 0x74, 0x65, 0x72, 0x5f, 0x66, 0x6c, 0x61, 0x67
        /*0046*/ 	.byte	0x67, 0x65, 0x64, 0x2e, 0x68, 0x70, 0x70, 0x00
	.type		$str$26,@object
	.size		$str$26,($str$25 - $str$26)
$str$26:
        /*004e*/ 	.byte	0x2f, 0x74, 0x6d, 0x70, 0x2f, 0x63, 0x75, 0x74, 0x6c, 0x61, 0x73, 0x73, 0x5f, 0x73, 0x77, 0x65
        /*005e*/ 	.byte	0x65, 0x70, 0x5f, 0x73, 0x72, 0x63, 0x2f, 0x69, 0x6e, 0x63, 0x6c, 0x75, 0x64, 0x65, 0x2f, 0x63
        /*006e*/ 	.byte	0x75, 0x74, 0x65, 0x2f, 0x61, 0x74, 0x6f, 0x6d, 0x2f, 0x63, 0x6f, 0x70, 0x79, 0x5f, 0x74, 0x72
        /*007e*/ 	.byte	0x61, 0x69, 0x74, 0x73, 0x5f, 0x73, 0x6d, 0x31, 0x30, 0x30, 0x2e, 0x68, 0x70, 0x70, 0x00
	.type		$str$25,@object
	.size		$str$25,(__unnamed_1 - $str$25)
$str$25:
        /*008d*/ 	.byte	0x28, 0x28, 0x75, 0x69, 0x6e, 0x74, 0x33, 0x32, 0x5f, 0x74, 0x28, 0x74, 0x68, 0x72, 0x65, 0x61
        /*009d*/ 	.byte	0x64, 0x49, 0x64, 0x78, 0x2e, 0x78, 0x29, 0x20, 0x2f, 0x20, 0x33, 0x32, 0x29, 0x20, 0x25, 0x20
        /*00ad*/ 	.byte	0x34, 0x29, 0x20, 0x3d, 0x3d, 0x20, 0x28, 0x28, 0x28, 0x74, 0x6d, 0x65, 0x6d, 0x5f, 0x61, 0x64
        /*00bd*/ 	.byte	0x64, 0x72, 0x20, 0x3e, 0x3e, 0x20, 0x31, 0x36, 0x29, 0x20, 0x2f, 0x20, 0x33, 0x32, 0x29, 0x20
        /*00cd*/ 	.byte	0x25, 0x20, 0x34, 0x29, 0x00
	.type		__unnamed_1,@object
	.size		__unnamed_1,(__unnamed_2 - __unnamed_1)
__unnamed_1:
        /*00d2*/ 	.byte	0x61, 0x75, 0x74, 0x6f, 0x20, 0x63, 0x75, 0x74, 0x65, 0x3a, 0x3a, 0x61, 0x73, 0x5f, 0x70, 0x6f
        /* <DEDUP_REMOVED lines=24> */
        /*0262*/ 	.byte	0x3e, 0x3e, 0x3e, 0x5d, 0x00
	.type		__unnamed_2,@object
	.size		__unnamed_2,(.L_2 - __unnamed_2)
__unnamed_2:
        /* <DEDUP_REMOVED lines=37> */
        /*04b7*/ 	.byte	0x74, 0x65, 0x3a, 0x3a, 0x43, 0x3c, 0x30, 0x3e, 0x3e, 0x3e, 0x3e, 0x5d, 0x00
.L_2:


//--------------------- .nv.shared._ZN7cutlass13device_kernelINS_4gemm6kernel13GemmUniversalIN4cute5tupleIJiiiiEEENS1_10collective13CollectiveMmaINS1_35MainloopSm100TmaUmmaWarpSpecializedILi21ELi2ELi4ENS5_IJNS4_1CILi2EEENSA_ILi1EEESC_EEEEENS5_IJNSA_ILi64EEENSA_ILi224EEENSA_ILi32EEEEEEaNS5_IJlSC_lEEEaSJ_NS4_8TiledMMAINS4_8MMA_AtomIJNS4_15SM100_MMA_S8_SSIaaiLi64ELi224ELNS4_4UMMA5MajorE0ELSO_0ELNSN_8SaturateE0EEEEEENS4_6LayoutINS5_IJSC_SC_SC_EEENS5_IJNSA_ILi0EEESU_SU_EEEEENS5_IJNS4_10UnderscoreESX_SX_EEEEENS4_13SM90_TMA_LOADENS4_14ComposedLayoutINS4_7SwizzleILi1ELi4ELi3EEENS4_18smem_ptr_flag_bitsILi8EEENSS_INS5_IJNSA_ILi8EEESH_EEENS5_IJSH_SC_EEEEEEEvNS4_8identityENS4_23SM90_TMA_LOAD_MULTICASTES1A_vS1B_EENS_8epilogue10collective18CollectiveEpilogueINS1E_23Sm100TmaWarpSpecializedILi1ELi1ELi112ELb0ELb0EEEJSI_NS5_IJNSS_ISF_SC_EENSS_ISG_SC_EEEEEaSJ_aSJ_NS1E_6fusion15FusionCallbacksIS1I_NS1M_17LinearCombinationIaiaiLNS_15FloatRoundStyleE2EEESI_S1L_JEEENS4_5SM1004TMEM4LOAD26SM100_TMEM_LOAD_16dp32b16xES10_S1A_NS4_39AutoVectorizingCopyWithAssumedAlignmentILi128EEENS4_14SM90_TMA_STOREES1A_S1X_S1X_EEEvvEEEEvNT_6ParamsE --------------------------
	.section	.nv.shared._ZN7cutlass13device_kernelINS_4gemm6kernel13GemmUniversalIN4cute5tupleIJiiiiEEENS1_10collective13CollectiveMmaINS1_35MainloopSm100TmaUmmaWarpSpecializedILi21ELi2ELi4ENS5_IJNS4_1CILi2EEENSA_ILi1EEESC_EEEEENS5_IJNSA_ILi64EEENSA_ILi224EEENSA_ILi32EEEEEEaNS5_IJlSC_lEEEaSJ_NS4_8TiledMMAINS4_8MMA_AtomIJNS4_15SM100_MMA_S8_SSIaaiLi64ELi224ELNS4_4UMMA5MajorE0ELSO_0ELNSN_8SaturateE0EEEEEENS4_6LayoutINS5_IJSC_SC_SC_EEENS5_IJNSA_ILi0EEESU_SU_EEEEENS5_IJNS4_10UnderscoreESX_SX_EEEEENS4_13SM90_TMA_LOADENS4_14ComposedLayoutINS4_7SwizzleILi1ELi4ELi3EEENS4_18smem_ptr_flag_bitsILi8EEENSS_INS5_IJNSA_ILi8EEESH_EEENS5_IJSH_SC_EEEEEEEvNS4_8identityENS4_23SM90_TMA_LOAD_MULTICASTES1A_vS1B_EENS_8epilogue10collective18CollectiveEpilogueINS1E_23Sm100TmaWarpSpecializedILi1ELi1ELi112ELb0ELb0EEEJSI_NS5_IJNSS_ISF_SC_EENSS_ISG_SC_EEEEEaSJ_aSJ_NS1E_6fusion15FusionCallbacksIS1I_NS1M_17LinearCombinationIaiaiLNS_15FloatRoundStyleE2EEESI_S1L_JEEENS4_5SM1004TMEM4LOAD26SM100_TMEM_LOAD_16dp32b16xES10_S1A_NS4_39AutoVectorizingCopyWithAssumedAlignmentILi128EEENS4_14SM90_TMA_STOREES1A_S1X_S1X_EEEvvEEEEvNT_6ParamsE,"aw",@nobits
	.sectionflags	@""
	.align	16
	.zero		1024


//--------------------- .nv.shared.reserved.0     --------------------------
	.section	.nv.shared.reserved.0,"aw",@nobits
	.weak		__nv_reservedSMEM_offset_0_alias
	.size		__nv_reservedSMEM_offset_0_alias, 0, 64
	.other		__nv_reservedSMEM_offset_0_alias,@"STO_CUDA_RESERVED_SHARED STV_DEFAULT"
__nv_reservedSMEM_offset_0_alias:
	.zero		0
.nv.shared.reserved.0:
	.zero		64
	.weak		__nv_reservedSMEM_tcgen05_partition
	.type		__nv_reservedSMEM_tcgen05_partition,@object
	.size		__nv_reservedSMEM_tcgen05_partition,(.L_0 - __nv_reservedSMEM_tcgen05_partition)
__nv_reservedSMEM_tcgen05_partition:
	.zero		32
.L_0:


//--------------------- .nv.global                --------------------------
	.section	.nv.global,"aw",@nobits
.nv.global:
	.type		_ZN40_INTERNAL_c3b62cc6_4_k_cu_49918636_342284cute1_E,@object
	.size		_ZN40_INTERNAL_c3b62cc6_4_k_cu_49918636_342284cute1_E,(_ZN40_INTERNAL_c3b62cc6_4_k_cu_49918636_342284cuda3std3__45__cpo6cbeginE - _ZN40_INTERNAL_c3b62cc6_4_k_cu_49918636_342284cute1_E)
_ZN40_INTERNAL_c3b62cc6_4_k_cu_49918636_342284cute1_E:
	.zero		1
	.type		_ZN40_INTERNAL_c3b62cc6_4_k_cu_49918636_342284cuda3std3__45__cpo6cbeginE,@object
	.size		_ZN40_INTERNAL_c3b62cc6_4_k_cu_49918636_342284cuda3std3__45__cpo6cbeginE,(_ZN40_INTERNAL_c3b62cc6_4_k_cu_49918636_342284cuda3std3__48in_placeE - _ZN40_INTERNAL_c3b62cc6_4_k_cu_49918636_342284cuda3std3__45__cpo6cbeginE)
_ZN40_INTERNAL_c3b62cc6_4_k_cu_49918636_342284cuda3std3__45__cpo6cbeginE:
	.zero		1
	.type		_ZN40_INTERNAL_c3b62cc6_4_k_cu_49918636_342284cuda3std3__48in_placeE,@object
	.size		_ZN40_INTERNAL_c3b62cc6_4_k_cu_49918636_342284cuda3std3__48in_placeE,(_ZN40_INTERNAL_c3b62cc6_4_k_cu_49918636_342284cuda3std6ranges3__45__cpo9iter_moveE - _ZN40_INTERNAL_c3b62cc6_4_k_cu_49918636_342284cuda3std3__48in_placeE)
_ZN40_INTERNAL_c3b62cc6_4_k_cu_49918636_342284cuda3std3__48in_placeE:
	.zero		1
	.type		_ZN40_INTERNAL_c3b62cc6_4_k_cu_49918636_342284cuda3std6ranges3__45__cpo9iter_moveE,@object
	.size		_ZN40_INTERNAL_c3b62cc6_4_k_cu_49918636_342284cuda3std6ranges3__45__cpo9iter_moveE,(_ZN40_INTERNAL_c3b62cc6_4_k_cu_49918636_342284cuda3std3__45__cpo5beginE - _ZN40_INTERNAL_c3b62cc6_4_k_cu_49918636_342284cuda3std6ranges3__45__cpo9iter_moveE)
_ZN40_INTERNAL_c3b62cc6_4_k_cu_49918636_342284cuda3std6ranges3__45__cpo9iter_moveE:
	.zero		1
	.type		_ZN40_INTERNAL_c3b62cc6_4_k_cu_49918636_342284cuda3std3__45__cpo5beginE,@object
	.size		_ZN40_INTERNAL_c3b62cc6_4_k_cu_49918636_342284cuda3std3__45__cpo5beginE,(_ZN40_INTERNAL_c3b62cc6_4_k_cu_49918636_342284cuda3std3__442_GLOBAL__N__c3b62cc6_4_k_cu_49918636_342286ignoreE - _ZN40_INTERNAL_c3b62cc6_4_k_cu_49918636_342284cuda3std3__45__cpo5beginE)
_ZN40_INTERNAL_c3b62cc6_4_k_cu_49918636_342284cuda3std3__45__cpo5beginE:
	.zero		1
	.type		_ZN40_INTERNAL_c3b62cc6_4_k_cu_49918636_342284cuda3std3__442_GLOBAL__N__c3b62cc6_4_k_cu_49918636_342286ignoreE,@object
	.size		_ZN40_INTERNAL_c3b62cc6_4_k_cu_49918636_342284cuda3std3__442_GLOBAL__N__c3b62cc6_4_k_cu_49918636_342286ignoreE,(_ZN40_INTERNAL_c3b62cc6_4_k_cu_49918636_342284cute7productE - _ZN40_INTERNAL_c3b62cc6_4_k_cu_49918636_342284cuda3std3__442_GLOBAL__N__c3b62cc6_4_k_cu_49918636_342286ignoreE)
_ZN40_INTERNAL_c3b62cc6_4_k_cu_49918636_342284cuda3std3__442_GLOBAL__N__c3b62cc6_4_k_cu_49918636_342286ignoreE:
	.zero		1
	.type		_ZN40_INTERNAL_c3b62cc6_4_k_cu_49918636_342284cute7productE,@object
	.size		_ZN40_INTERNAL_c3b62cc6_4_k_cu_49918636_342284cute7productE,(_ZN40_INTERNAL_c3b62cc6_4_k_cu_49918636_342284cuda3std3__45__cpo3endE - _ZN40_INTERNAL_c3b62cc6_4_k_cu_49918636_342284cute7productE)
_ZN40_INTERNAL_c3b62cc6_4_k_cu_49918636_342284cute7productE:
	.zero		1
	.type		_ZN40_INTERNAL_c3b62cc6_4_k_cu_49918636_342284cuda3std3__45__cpo3endE,@object
	.size		_ZN40_INTERNAL_c3b62cc6_4_k_cu_49918636_342284cuda3std3__45__cpo3endE,(_ZN40_INTERNAL_c3b62cc6_4_k_cu_49918636_342284cuda3std3__419piecewise_constructE - _ZN40_INTERNAL_c3b62cc6_4_k_cu_49918636_342284cuda3std3__45__cpo3endE)
_ZN40_INTERNAL_c3b62cc6_4_k_cu_49918636_342284cuda3std3__45__cpo3endE:
	.zero		1
	.type		_ZN40_INTERNAL_c3b62cc6_4_k_cu_49918636_342284cuda3std3__419piecewise_constructE,@object
	.size		_ZN40_INTERNAL_c3b62cc6_4_k_cu_49918636_342284cuda3std3__419piecewise_constructE,(_ZN40_INTERNAL_c3b62cc6_4_k_cu_49918636_342284cuda3std3__45__cpo4cendE - _ZN40_INTERNAL_c3b62cc6_4_k_cu_49918636_342284cuda3std3__419piecewise_constructE)
_ZN40_INTERNAL_c3b62cc6_4_k_cu_49918636_342284cuda3std3__419piecewise_constructE:
	.zero		1
	.type		_ZN40_INTERNAL_c3b62cc6_4_k_cu_49918636_342284cuda3std3__45__cpo4cendE,@object
	.size		_ZN40_INTERNAL_c3b62cc6_4_k_cu_49918636_342284cuda3std3__45__cpo4cendE,(_ZN40_INTERNAL_c3b62cc6_4_k_cu_49918636_342284cuda3std6ranges3__45__cpo4swapE - _ZN40_INTERNAL_c3b62cc6_4_k_cu_49918636_342284cuda3std3__45__cpo4cendE)
_ZN40_INTERNAL_c3b62cc6_4_k_cu_49918636_342284cuda3std3__45__cpo4cendE:
	.zero		1
	.type		_ZN40_INTERNAL_c3b62cc6_4_k_cu_49918636_342284cuda3std6ranges3__45__cpo4swapE,@object
	.size		_ZN40_INTERNAL_c3b62cc6_4_k_cu_49918636_342284cuda3std6ranges3__45__cpo4swapE,(.L_10 - _ZN40_INTERNAL_c3b62cc6_4_k_cu_49918636_342284cuda3std6ranges3__45__cpo4swapE)
_ZN40_INTERNAL_c3b62cc6_4_k_cu_49918636_342284cuda3std6ranges3__45__cpo4swapE:
	.zero		1
.L_10:


//--------------------- .nv.constant0._ZN7cutlass13device_kernelINS_4gemm6kernel13GemmUniversalIN4cute5tupleIJiiiiEEENS1_10collective13CollectiveMmaINS1_35MainloopSm100TmaUmmaWarpSpecializedILi21ELi2ELi4ENS5_IJNS4_1CILi2EEENSA_ILi1EEESC_EEEEENS5_IJNSA_ILi64EEENSA_ILi224EEENSA_ILi32EEEEEEaNS5_IJlSC_lEEEaSJ_NS4_8TiledMMAINS4_8MMA_AtomIJNS4_15SM100_MMA_S8_SSIaaiLi64ELi224ELNS4_4UMMA5MajorE0ELSO_0ELNSN_8SaturateE0EEEEEENS4_6LayoutINS5_IJSC_SC_SC_EEENS5_IJNSA_ILi0EEESU_SU_EEEEENS5_IJNS4_10UnderscoreESX_SX_EEEEENS4_13SM90_TMA_LOADENS4_14ComposedLayoutINS4_7SwizzleILi1ELi4ELi3EEENS4_18smem_ptr_flag_bitsILi8EEENSS_INS5_IJNSA_ILi8EEESH_EEENS5_IJSH_SC_EEEEEEEvNS4_8identityENS4_23SM90_TMA_LOAD_MULTICASTES1A_vS1B_EENS_8epilogue10collective18CollectiveEpilogueINS1E_23Sm100TmaWarpSpecializedILi1ELi1ELi112ELb0ELb0EEEJSI_NS5_IJNSS_ISF_SC_EENSS_ISG_SC_EEEEEaSJ_aSJ_NS1E_6fusion15FusionCallbacksIS1I_NS1M_17LinearCombinationIaiaiLNS_15FloatRoundStyleE2EEESI_S1L_JEEENS4_5SM1004TMEM4LOAD26SM100_TMEM_LOAD_16dp32b16xES10_S1A_NS4_39AutoVectorizingCopyWithAssumedAlignmentILi128EEENS4_14SM90_TMA_STOREES1A_S1X_S1X_EEEvvEEEEvNT_6ParamsE --------------------------
	.section	.nv.constant0._ZN7cutlass13device_kernelINS_4gemm6kernel13GemmUniversalIN4cute5tupleIJiiiiEEENS1_10collective13CollectiveMmaINS1_35MainloopSm100TmaUmmaWarpSpecializedILi21ELi2ELi4ENS5_IJNS4_1CILi2EEENSA_ILi1EEESC_EEEEENS5_IJNSA_ILi64EEENSA_ILi224EEENSA_ILi32EEEEEEaNS5_IJlSC_lEEEaSJ_NS4_8TiledMMAINS4_8MMA_AtomIJNS4_15SM100_MMA_S8_SSIaaiLi64ELi224ELNS4_4UMMA5MajorE0ELSO_0ELNSN_8SaturateE0EEEEEENS4_6LayoutINS5_IJSC_SC_SC_EEENS5_IJNSA_ILi0EEESU_SU_EEEEENS5_IJNS4_10UnderscoreESX_SX_EEEEENS4_13SM90_TMA_LOADENS4_14ComposedLayoutINS4_7SwizzleILi1ELi4ELi3EEENS4_18smem_ptr_flag_bitsILi8EEENSS_INS5_IJNSA_ILi8EEESH_EEENS5_IJSH_SC_EEEEEEEvNS4_8identityENS4_23SM90_TMA_LOAD_MULTICASTES1A_vS1B_EENS_8epilogue10collective18CollectiveEpilogueINS1E_23Sm100TmaWarpSpecializedILi1ELi1ELi112ELb0ELb0EEEJSI_NS5_IJNSS_ISF_SC_EENSS_ISG_SC_EEEEEaSJ_aSJ_NS1E_6fusion15FusionCallbacksIS1I_NS1M_17LinearCombinationIaiaiLNS_15FloatRoundStyleE2EEESI_S1L_JEEENS4_5SM1004TMEM4LOAD26SM100_TMEM_LOAD_16dp32b16xES10_S1A_NS4_39AutoVectorizingCopyWithAssumedAlignmentILi128EEENS4_14SM90_TMA_STOREES1A_S1X_S1X_EEEvvEEEEvNT_6ParamsE,"a",@progbits
	.sectionflags	@""
	.align	4
.nv.constant0._ZN7cutlass13device_kernelINS_4gemm6kernel13GemmUniversalIN4cute5tupleIJiiiiEEENS1_10collective13CollectiveMmaINS1_35MainloopSm100TmaUmmaWarpSpecializedILi21ELi2ELi4ENS5_IJNS4_1CILi2EEENSA_ILi1EEESC_EEEEENS5_IJNSA_ILi64EEENSA_ILi224EEENSA_ILi32EEEEEEaNS5_IJlSC_lEEEaSJ_NS4_8TiledMMAINS4_8MMA_AtomIJNS4_15SM100_MMA_S8_SSIaaiLi64ELi224ELNS4_4UMMA5MajorE0ELSO_0ELNSN_8SaturateE0EEEEEENS4_6LayoutINS5_IJSC_SC_SC_EEENS5_IJNSA_ILi0EEESU_SU_EEEEENS5_IJNS4_10UnderscoreESX_SX_EEEEENS4_13SM90_TMA_LOADENS4_14ComposedLayoutINS4_7SwizzleILi1ELi4ELi3EEENS4_18smem_ptr_flag_bitsILi8EEENSS_INS5_IJNSA_ILi8EEESH_EEENS5_IJSH_SC_EEEEEEEvNS4_8identityENS4_23SM90_TMA_LOAD_MULTICASTES1A_vS1B_EENS_8epilogue10collective18CollectiveEpilogueINS1E_23Sm100TmaWarpSpecializedILi1ELi1ELi112ELb0ELb0EEEJSI_NS5_IJNSS_ISF_SC_EENSS_ISG_SC_EEEEEaSJ_aSJ_NS1E_6fusion15FusionCallbacksIS1I_NS1M_17LinearCombinationIaiaiLNS_15FloatRoundStyleE2EEESI_S1L_JEEENS4_5SM1004TMEM4LOAD26SM100_TMEM_LOAD_16dp32b16xES10_S1A_NS4_39AutoVectorizingCopyWithAssumedAlignmentILi128EEENS4_14SM90_TMA_STOREES1A_S1X_S1X_EEEvvEEEEvNT_6ParamsE:
	.zero		2944


//--------------------- SYMBOLS --------------------------

	.type		.nv.reservedSmem.offset0,@object
	.size		.nv.reservedSmem.offset0,0x4
	.type		.nv.reservedSmem.cap,@object
	.size		.nv.reservedSmem.cap,0x4
	.type		__assertfail,@function
